	.headerflags	@"EF_CUDA_TEXMODE_UNIFIED EF_CUDA_64BIT_ADDRESS EF_CUDA_SM80 EF_CUDA_VIRTUAL_SM(EF_CUDA_SM80)"
	.elftype	@"ET_EXEC"


//--------------------- .nv.info                  --------------------------
	.section	.nv.info,"",@"SHT_CUDA_INFO"
	.align	4


	//----- nvinfo : EIATTR_REGCOUNT
	.align		4
        /*0000*/ 	.byte	0x04, 0x2f
        /*0002*/ 	.short	(.L_2 - .L_1)
	.align		4
.L_1:
        /*0004*/ 	.word	index@(cross_entropy_fwd_kernel)
        /*0008*/ 	.word	0x00000032


	//----- nvinfo : EIATTR_MIN_STACK_SIZE
	.align		4
.L_2:
        /*000c*/ 	.byte	0x04, 0x12
        /*000e*/ 	.short	(.L_4 - .L_3)
	.align		4
.L_3:
        /*0010*/ 	.word	index@(cross_entropy_fwd_kernel)
        /*0014*/ 	.word	0x00000000


	//----- nvinfo : EIATTR_FRAME_SIZE
	.align		4
.L_4:
        /*0018*/ 	.byte	0x04, 0x11
        /*001a*/ 	.short	(.L_6 - .L_5)
	.align		4
.L_5:
        /*001c*/ 	.word	index@(cross_entropy_fwd_kernel)
        /*0020*/ 	.word	0x00000000


	//----- nvinfo : EIATTR_MIN_STACK_SIZE
	.align		4
.L_6:
        /*0024*/ 	.byte	0x04, 0x12
        /*0026*/ 	.short	(.L_8 - .L_7)
	.align		4
.L_7:
        /*0028*/ 	.word	index@(cross_entropy_fwd_kernel)
        /*002c*/ 	.word	0x00000000
.L_8:


//--------------------- .nv.info.cross_entropy_fwd_kernel --------------------------
	.section	.nv.info.cross_entropy_fwd_kernel,"",@"SHT_CUDA_INFO"
	.sectionflags	@""
	.align	4


	//----- nvinfo : EIATTR_CUDA_API_VERSION
	.align		4
        /*0000*/ 	.byte	0x04, 0x37
        /*0002*/ 	.short	(.L_10 - .L_9)
.L_9:
        /*0004*/ 	.word	0x0000007c


	//----- nvinfo : EIATTR_SW2861232_WAR
	.align		4
.L_10:
        /*0008*/ 	.byte	0x01, 0x35
	.zero		2


	//----- nvinfo : EIATTR_PARAM_CBANK
	.align		4
        /*000c*/ 	.byte	0x04, 0x0a
        /*000e*/ 	.short	(.L_12 - .L_11)
	.align		4
.L_11:
        /*0010*/ 	.word	index@(.nv.constant0.cross_entropy_fwd_kernel)
        /*0014*/ 	.short	0x0160
        /*0016*/ 	.short	0x0048


	//----- nvinfo : EIATTR_CBANK_PARAM_SIZE
	.align		4
.L_12:
        /*0018*/ 	.byte	0x03, 0x19
        /*001a*/ 	.short	0x0048


	//----- nvinfo : EIATTR_KPARAM_INFO
	.align		4
        /*001c*/ 	.byte	0x04, 0x17
        /*001e*/ 	.short	(.L_14 - .L_13)
.L_13:
        /*0020*/ 	.word	0x00000000
        /*0024*/ 	.short	0x000c
        /*0026*/ 	.short	0x0044
        /*0028*/ 	.byte	0x00, 0xf0, 0x11, 0x00


	//----- nvinfo : EIATTR_KPARAM_INFO
	.align		4
.L_14:
        /*002c*/ 	.byte	0x04, 0x17
        /*002e*/ 	.short	(.L_16 - .L_15)
.L_15:
        /*0030*/ 	.word	0x00000000
        /*0034*/ 	.short	0x000b
        /*0036*/ 	.short	0x0040
        /*0038*/ 	.byte	0x00, 0xf0, 0x11, 0x00


	//----- nvinfo : EIATTR_KPARAM_INFO
	.align		4
.L_16:
        /*003c*/ 	.byte	0x04, 0x17
        /*003e*/ 	.short	(.L_18 - .L_17)
.L_17:
        /*0040*/ 	.word	0x00000000
        /*0044*/ 	.short	0x000a
        /*0046*/ 	.short	0x003c
        /*0048*/ 	.byte	0x00, 0xf0, 0x11, 0x00


	//----- nvinfo : EIATTR_KPARAM_INFO
	.align		4
.L_18:
        /*004c*/ 	.byte	0x04, 0x17
        /*004e*/ 	.short	(.L_20 - .L_19)
.L_19:
        /*0050*/ 	.word	0x00000000
        /*0054*/ 	.short	0x0009
        /*0056*/ 	.short	0x0038
        /*0058*/ 	.byte	0x00, 0xf0, 0x11, 0x00


	//----- nvinfo : EIATTR_KPARAM_INFO
	.align		4
.L_20:
        /*005c*/ 	.byte	0x04, 0x17
        /*005e*/ 	.short	(.L_22 - .L_21)
.L_21:
        /*0060*/ 	.word	0x00000000
        /*0064*/ 	.short	0x0008
        /*0066*/ 	.short	0x0034
        /*0068*/ 	.byte	0x00, 0xf0, 0x11, 0x00


	//----- nvinfo : EIATTR_KPARAM_INFO
	.align		4
.L_22:
        /*006c*/ 	.byte	0x04, 0x17
        /*006e*/ 	.short	(.L_24 - .L_23)
.L_23:
        /*0070*/ 	.word	0x00000000
        /*0074*/ 	.short	0x0007
        /*0076*/ 	.short	0x0030
        /*0078*/ 	.byte	0x00, 0xf0, 0x11, 0x00


	//----- nvinfo : EIATTR_KPARAM_INFO
	.align		4
.L_24:
        /*007c*/ 	.byte	0x04, 0x17
        /*007e*/ 	.short	(.L_26 - .L_25)
.L_25:
        /*0080*/ 	.word	0x00000000
        /*0084*/ 	.short	0x0006
        /*0086*/ 	.short	0x002c
        /*0088*/ 	.byte	0x00, 0xf0, 0x11, 0x00


	//----- nvinfo : EIATTR_KPARAM_INFO
	.align		4
.L_26:
        /*008c*/ 	.byte	0x04, 0x17
        /*008e*/ 	.short	(.L_28 - .L_27)
.L_27:
        /*0090*/ 	.word	0x00000000
        /*0094*/ 	.short	0x0005
        /*0096*/ 	.short	0x0028
        /*0098*/ 	.byte	0x00, 0xf0, 0x11, 0x00


	//----- nvinfo : EIATTR_KPARAM_INFO
	.align		4
.L_28:
        /*009c*/ 	.byte	0x04, 0x17
        /*009e*/ 	.short	(.L_30 - .L_29)
.L_29:
        /*00a0*/ 	.word	0x00000000
        /*00a4*/ 	.short	0x0004
        /*00a6*/ 	.short	0x0020
        /*00a8*/ 	.byte	0x00, 0xf4, 0x21, 0x00


	//----- nvinfo : EIATTR_KPARAM_INFO
	.align		4
.L_30:
        /*00ac*/ 	.byte	0x04, 0x17
        /*00ae*/ 	.short	(.L_32 - .L_31)
.L_31:
        /*00b0*/ 	.word	0x00000000
        /*00b4*/ 	.short	0x0003
        /*00b6*/ 	.short	0x0018
        /*00b8*/ 	.byte	0x00, 0xf4, 0x21, 0x00


	//----- nvinfo : EIATTR_KPARAM_INFO
	.align		4
.L_32:
        /*00bc*/ 	.byte	0x04, 0x17
        /*00be*/ 	.short	(.L_34 - .L_33)
.L_33:
        /*00c0*/ 	.word	0x00000000
        /*00c4*/ 	.short	0x0002
        /*00c6*/ 	.short	0x0010
        /*00c8*/ 	.byte	0x00, 0xf4, 0x21, 0x00


	//----- nvinfo : EIATTR_KPARAM_INFO
	.align		4
.L_34:
        /*00cc*/ 	.byte	0x04, 0x17
        /*00ce*/ 	.short	(.L_36 - .L_35)
.L_35:
        /*00d0*/ 	.word	0x00000000
        /*00d4*/ 	.short	0x0001
        /*00d6*/ 	.short	0x0008
        /*00d8*/ 	.byte	0x00, 0xf4, 0x21, 0x00


	//----- nvinfo : EIATTR_KPARAM_INFO
	.align		4
.L_36:
        /*00dc*/ 	.byte	0x04, 0x17
        /*00de*/ 	.short	(.L_38 - .L_37)
.L_37:
        /*00e0*/ 	.word	0x00000000
        /*00e4*/ 	.short	0x0000
        /*00e6*/ 	.short	0x0000
        /*00e8*/ 	.byte	0x00, 0xf4, 0x21, 0x00


	//----- nvinfo : EIATTR_MAXREG_COUNT
	.align		4
.L_38:
        /*00ec*/ 	.byte	0x03, 0x1b
        /*00ee*/ 	.short	0x0080


	//----- nvinfo : EIATTR_COOP_GROUP_MASK_REGIDS
	.align		4
        /*00f0*/ 	.byte	0x04, 0x29
        /*00f2*/ 	.short	(.L_40 - .L_39)


	//   ....[0]....
.L_39:
        /*00f4*/ 	.word	0xffffffff


	//   ....[1]....
        /*00f8*/ 	.word	0xffffffff


	//   ....[2]....
        /*00fc*/ 	.word	0xffffffff


	//   ....[3]....
        /*0100*/ 	.word	0xffffffff


	//   ....[4]....
        /*0104*/ 	.word	0xffffffff


	//   ....[5]....
        /*0108*/ 	.word	0xffffffff


	//   ....[6]....
        /*010c*/ 	.word	0xffffffff


	//   ....[7]....
        /*0110*/ 	.word	0xffffffff


	//   ....[8]....
        /*0114*/ 	.word	0xffffffff


	//   ....[9]....
        /*0118*/ 	.word	0xffffffff


	//   ....[10]....
        /*011c*/ 	.word	0xffffffff


	//   ....[11]....
        /*0120*/ 	.word	0xffffffff


	//   ....[12]....
        /*0124*/ 	.word	0xffffffff


	//   ....[13]....
        /*0128*/ 	.word	0xffffffff


	//   ....[14]....
        /*012c*/ 	.word	0xffffffff


	//   ....[15]....
        /*0130*/ 	.word	0xffffffff


	//   ....[16]....
        /*0134*/ 	.word	0xffffffff


	//   ....[17]....
        /*0138*/ 	.word	0xffffffff


	//----- nvinfo : EIATTR_COOP_GROUP_INSTR_OFFSETS
	.align		4
.L_40:
        /*013c*/ 	.byte	0x04, 0x28
        /*013e*/ 	.short	(.L_42 - .L_41)


	//   ....[0]....
.L_41:
        /*0140*/ 	.word	0x00000b10


	//   ....[1]....
        /*0144*/ 	.word	0x00000b30


	//   ....[2]....
        /*0148*/ 	.word	0x00000b50


	//   ....[3]....
        /*014c*/ 	.word	0x00000b70


	//   ....[4]....
        /*0150*/ 	.word	0x00000b90


	//   ....[5]....
        /*0154*/ 	.word	0x00000be0


	//   ....[6]....
        /*0158*/ 	.word	0x00000c00


	//   ....[7]....
        /*015c*/ 	.word	0x00000c20


	//   ....[8]....
        /*0160*/ 	.word	0x00000c40


	//   ....[9]....
        /*0164*/ 	.word	0x00001ac0


	//   ....[10]....
        /*0168*/ 	.word	0x00001ae0


	//   ....[11]....
        /*016c*/ 	.word	0x00001b00


	//   ....[12]....
        /*0170*/ 	.word	0x00001b20


	//   ....[13]....
        /*0174*/ 	.word	0x00001b40


	//   ....[14]....
        /*0178*/ 	.word	0x00001b90


	//   ....[15]....
        /*017c*/ 	.word	0x00001bb0


	//   ....[16]....
        /*0180*/ 	.word	0x00001bd0


	//   ....[17]....
        /*0184*/ 	.word	0x00001bf0


	//----- nvinfo : EIATTR_EXIT_INSTR_OFFSETS
	.align		4
.L_42:
        /*0188*/ 	.byte	0x04, 0x1c
        /*018a*/ 	.short	(.L_44 - .L_43)


	//   ....[0]....
.L_43:
        /*018c*/ 	.word	0x000021d0


	//   ....[1]....
        /*0190*/ 	.word	0x00002210


	//----- nvinfo : EIATTR_REQNTID
	.align		4
.L_44:
        /*0194*/ 	.byte	0x04, 0x10
        /*0196*/ 	.short	(.L_46 - .L_45)
.L_45:
        /*0198*/ 	.word	0x00000200
        /*019c*/ 	.word	0x00000001
        /*01a0*/ 	.word	0x00000001
.L_46:


//--------------------- .nv.callgraph             --------------------------
	.section	.nv.callgraph,"",@"SHT_CUDA_CALLGRAPH"
	.align	4
	.sectionentsize	8
	.align		4
        /*0000*/ 	.word	0x00000000
	.align		4
        /*0004*/ 	.word	0xffffffff
	.align		4
        /*0008*/ 	.word	0x00000000
	.align		4
        /*000c*/ 	.word	0xfffffffe
	.align		4
        /*0010*/ 	.word	0x00000000
	.align		4
        /*0014*/ 	.word	0xfffffffd
	.align		4
        /*0018*/ 	.word	0x00000000
	.align		4
        /*001c*/ 	.word	0xfffffffc


//--------------------- .nv.rel.action            --------------------------
	.section	.nv.rel.action,"",@"SHT_CUDA_RELOCINFO"
	.align	8
	.sectionentsize	8
        /*0000*/ 	.byte	0x73, 0x00, 0x00, 0x00, 0x00, 0x00, 0x00, 0x00, 0x00, 0x00, 0x00, 0x11, 0x25, 0x00, 0x05, 0x36


//--------------------- .nv.constant4             --------------------------
	.section	.nv.constant4,"a",@progbits
	.align	8
	.align		8
.nv.constant4:
        /*0000*/ 	.dword	_$_str


//--------------------- .nv.constant0.cross_entropy_fwd_kernel --------------------------
	.section	.nv.constant0.cross_entropy_fwd_kernel,"a",@progbits
	.sectionflags	@""
	.align	4
.nv.constant0.cross_entropy_fwd_kernel:
	.zero		424


//--------------------- .text.cross_entropy_fwd_kernel --------------------------
	.section	.text.cross_entropy_fwd_kernel,"ax",@progbits
	.sectionflags	@"SHF_BARRIERS=1"
	.sectioninfo	@"SHI_REGISTERS=50"
	.align	128
        .global         cross_entropy_fwd_kernel
        .type           cross_entropy_fwd_kernel,@function
        .size           cross_entropy_fwd_kernel,(.L_x_5 - cross_entropy_fwd_kernel)
        .other          cross_entropy_fwd_kernel,@"STO_CUDA_ENTRY STV_DEFAULT"
cross_entropy_fwd_kernel:
.text.cross_entropy_fwd_kernel:
[----:B------:R-:W-:Y:S02]  /*0000*/  MOV R1, c[0x0][0x28] ;  /* 0x00000a0000017a02 */ /* 0x000fe40000000f00 */
[----:B------:R-:W0:Y:S01]  /*0010*/  S2UR UR6, SR_CTAID.X ;  /* 0x00000000000679c3 */ /* 0x000e220000002500 */
[----:B------:R-:W-:Y:S01]  /*0020*/  MOV R0, c[0x0][0x1a0] ;  /* 0x0000680000007a02 */ /* 0x000fe20000000f00 */
[----:B------:R-:W-:Y:S01]  /*0030*/  ULDC UR4, c[0x0][0x1a4] ;  /* 0x0000690000047ab9 */ /* 0x000fe20000000800 */
[----:B------:R-:W-:Y:S01]  /*0040*/  HFMA2.MMA R2, -RZ, RZ, 0, 0 ;  /* 0x00000000ff027435 */ /* 0x000fe200000001ff */
[----:B------:R-:W-:Y:S01]  /*0050*/  ULDC.64 UR10, c[0x0][0x178] ;  /* 0x00005e00000a7ab9 */ /* 0x000fe20000000a00 */
[----:B------:R-:W-:Y:S01]  /*0060*/  ISETP.GE.AND P0, PT, R0, 0x1, PT ;  /* 0x000000010000780c */ /* 0x000fe20003f06270 */
[----:B------:R-:W-:Y:S01]  /*0070*/  ULDC.64 UR16, c[0x0][0x118] ;  /* 0x0000460000107ab9 */ /* 0x000fe20000000a00 */
[----:B------:R-:W1:Y:S01]  /*0080*/  S2R R0, SR_TID.X ;  /* 0x0000000000007919 */ /* 0x000e620000002100 */
[----:B------:R-:W-:Y:S01]  /*0090*/  MOV R41, 0xff800000 ;  /* 0xff80000000297802 */ /* 0x000fe20000000f00 */
[----:B0-----:R-:W-:-:S04]  /*00a0*/  UIMAD.WIDE UR4, UR6, UR4, URZ ;  /* 0x00000004060472a5 */ /* 0x001fc8000f8e023f */
[----:B------:R-:W-:-:S04]  /*00b0*/  ULEA UR10, UP0, UR4, UR10, 0x1 ;  /* 0x0000000a040a7291 */ /* 0x000fc8000f80083f */
[----:B------:R-:W-:Y:S01]  /*00c0*/  ULEA.HI.X UR11, UR4, UR11, UR5, 0x1, UP0 ;  /* 0x0000000b040b7291 */ /* 0x000fe200080f0c05 */
[----:B------:R-:W-:Y:S05]  /*00d0*/  @!P0 BRA `(.L_x_0) ;  /* 0x00001bf000008947 */ /* 0x000fea0003800000 */
[C---:B-1----:R-:W-:Y:S02]  /*00e0*/  LOP3.LUT P0, RZ, R0.reuse, 0xf, RZ, 0xc0, !PT ;  /* 0x0000000f00ff7812 */ /* 0x042fe4000780c0ff */
[C---:B------:R-:W-:Y:S02]  /*00f0*/  SHF.L.U32 R21, R0.reuse, 0x3, RZ ;  /* 0x0000000300157819 */ /* 0x040fe400000006ff */
[----:B------:R-:W-:Y:S02]  /*0100*/  SHF.R.U32.HI R22, RZ, 0x3, R0 ;  /* 0x00000003ff167819 */ /* 0x000fe40000011600 */
[C---:B------:R-:W-:Y:S02]  /*0110*/  ISETP.GE.AND P1, PT, R0.reuse, 0x10, PT ;  /* 0x000000100000780c */ /* 0x040fe40003f26270 */
[C---:B------:R-:W-:Y:S02]  /*0120*/  LOP3.LUT P2, RZ, R0.reuse, 0x1f, RZ, 0xc0, !PT ;  /* 0x0000001f00ff7812 */ /* 0x040fe4000784c0ff */
[----:B------:R-:W-:-:S02]  /*0130*/  ISETP.LT.AND P0, PT, R0, 0x10, !P0 ;  /* 0x000000100000780c */ /* 0x000fc40004701270 */
[----:B------:R-:W-:Y:S02]  /*0140*/  MOV R24, RZ ;  /* 0x000000ff00187202 */ /* 0x000fe40000000f00 */
[----:B------:R-:W-:Y:S02]  /*0150*/  MOV R2, RZ ;  /* 0x000000ff00027202 */ /* 0x000fe40000000f00 */
[----:B------:R-:W-:Y:S02]  /*0160*/  MOV R20, 0xff800000 ;  /* 0xff80000000147802 */ /* 0x000fe40000000f00 */
[----:B------:R-:W-:Y:S02]  /*0170*/  LOP3.LUT R21, R21, 0xff8, RZ, 0xc0, !PT ;  /* 0x00000ff815157812 */ /* 0x000fe400078ec0ff */
[----:B------:R-:W-:Y:S02]  /*0180*/  LOP3.LUT R22, R22, 0x3c, RZ, 0xc0, !PT ;  /* 0x0000003c16167812 */ /* 0x000fe400078ec0ff */
.L_x_1:
[----:B------:R-:W-:Y:S01]  /*0190*/  IADD3 R7, R21, R24, RZ ;  /* 0x0000001815077210 */ /* 0x000fe20007ffe0ff */
[----:B------:R-:W-:Y:S01]  /*01a0*/  CS2R R12, SRZ ;  /* 0x00000000000c7805 */ /* 0x000fe2000001ff00 */
[----:B------:R-:W-:Y:S01]  /*01b0*/  MOV R4, UR10 ;  /* 0x0000000a00047c02 */ /* 0x000fe20008000f00 */
[----:B------:R-:W-:Y:S01]  /*01c0*/  CS2R R14, SRZ ;  /* 0x00000000000e7805 */ /* 0x000fe2000001ff00 */
[----:B------:R-:W-:-:S02]  /*01d0*/  ISETP.GE.AND P3, PT, R7, c[0x0][0x1a0], PT ;  /* 0x0000680007007a0c */ /* 0x000fc40003f66270 */
[----:B------:R-:W-:-:S05]  /*01e0*/  MOV R5, UR11 ;  /* 0x0000000b00057c02 */ /* 0x000fca0008000f00 */
[----:B------:R-:W-:-:S06]  /*01f0*/  IMAD.WIDE R28, R7, 0x2, R4 ;  /* 0x00000002071c7825 */ /* 0x000fcc00078e0204 */
[----:B------:R-:W2:Y:S01]  /*0200*/  @!P3 LDG.E.128 R12, [R28.64] ;  /* 0x000000101c0cb981 */ /* 0x000ea2000c1e1d00 */
[----:B------:R-:W-:Y:S01]  /*0210*/  IADD3 R4, R7, 0x1000, RZ ;  /* 0x0000100007047810 */ /* 0x000fe20007ffe0ff */
[----:B------:R-:W-:Y:S01]  /*0220*/  CS2R R16, SRZ ;  /* 0x0000000000107805 */ /* 0x000fe2000001ff00 */
[----:B------:R-:W-:Y:S02]  /*0230*/  CS2R R18, SRZ ;  /* 0x0000000000127805 */ /* 0x000fe4000001ff00 */
[----:B------:R-:W-:-:S13]  /*0240*/  ISETP.GE.AND P4, PT, R4, c[0x0][0x1a0], PT ;  /* 0x0000680004007a0c */ /* 0x000fda0003f86270 */
[----:B------:R0:W3:Y:S01]  /*0250*/  @!P4 LDG.E.128 R16, [R28.64+0x2000] ;  /* 0x002000101c10c981 */ /* 0x0000e2000c1e1d00 */
[----:B------:R-:W-:Y:S01]  /*0260*/  IADD3 R4, R7, 0x2000, RZ ;  /* 0x0000200007047810 */ /* 0x000fe20007ffe0ff */
[----:B------:R-:W-:Y:S01]  /*0270*/  CS2R R8, SRZ ;  /* 0x0000000000087805 */ /* 0x000fe2000001ff00 */
[----:B------:R-:W-:Y:S02]  /*0280*/  CS2R R10, SRZ ;  /* 0x00000000000a7805 */ /* 0x000fe4000001ff00 */
[----:B------:R-:W-:-:S13]  /*0290*/  ISETP.GE.AND P5, PT, R4, c[0x0][0x1a0], PT ;  /* 0x0000680004007a0c */ /* 0x000fda0003fa6270 */
[----:B------:R0:W4:Y:S01]  /*02a0*/  @!P5 LDG.E.128 R8, [R28.64+0x4000] ;  /* 0x004000101c08d981 */ /* 0x000122000c1e1d00 */
[----:B------:R-:W-:Y:S01]  /*02b0*/  IADD3 R7, R7, 0x3000, RZ ;  /* 0x0000300007077810 */ /* 0x000fe20007ffe0ff */
[----:B------:R-:W-:-:S03]  /*02c0*/  CS2R R4, SRZ ;  /* 0x0000000000047805 */ /* 0x000fc6000001ff00 */
[----:B------:R-:W-:Y:S02]  /*02d0*/  ISETP.GE.AND P6, PT, R7, c[0x0][0x1a0], PT ;  /* 0x0000680007007a0c */ /* 0x000fe40003fc6270 */
[----:B------:R-:W-:-:S11]  /*02e0*/  CS2R R6, SRZ ;  /* 0x0000000000067805 */ /* 0x000fd6000001ff00 */
[----:B------:R0:W5:Y:S01]  /*02f0*/  @!P6 LDG.E.128 R4, [R28.64+0x6000] ;  /* 0x006000101c04e981 */ /* 0x000162000c1e1d00 */
[----:B------:R-:W-:-:S03]  /*0300*/  IADD3 R24, R24, 0x4000, RZ ;  /* 0x0000400018187810 */ /* 0x000fc60007ffe0ff */
[----:B------:R-:W-:Y:S01]  /*0310*/  BAR.SYNC.DEFER_BLOCKING 0x0 ;  /* 0x0000000000007b1d */ /* 0x000fe20000010000 */
[----:B--2---:R-:W-:Y:S02]  /*0320*/  SEL R12, R12, 0xff80ff80, !P3 ;  /* 0xff80ff800c0c7807 */ /* 0x004fe40005800000 */
[----:B------:R-:W-:Y:S02]  /*0330*/  SEL R13, R13, 0xff80ff80, !P3 ;  /* 0xff80ff800d0d7807 */ /* 0x000fe40005800000 */
[C---:B------:R-:W-:Y:S02]  /*0340*/  PRMT R27, R12.reuse, 0x7632, R27 ;  /* 0x000076320c1b7816 */ /* 0x040fe4000000001b */
[----:B------:R-:W-:Y:S02]  /*0350*/  SHF.L.U32 R25, R12, 0x10, RZ ;  /* 0x000000100c197819 */ /* 0x000fe400000006ff */
[----:B------:R-:W-:Y:S02]  /*0360*/  SHF.L.U32 R27, R27, 0x10, RZ ;  /* 0x000000101b1b7819 */ /* 0x000fe400000006ff */
[----:B------:R-:W-:-:S02]  /*0370*/  PRMT R12, R13, 0x7632, R12 ;  /* 0x000076320d0c7816 */ /* 0x000fc4000000000c */
[----:B------:R-:W-:Y:S01]  /*0380*/  SHF.L.U32 R26, R13, 0x10, RZ ;  /* 0x000000100d1a7819 */ /* 0x000fe200000006ff */
[----:B------:R-:W-:Y:S01]  /*0390*/  FMUL R13, R25, c[0x0][0x18c] ;  /* 0x00006300190d7a20 */ /* 0x000fe20000400000 */
[----:B------:R-:W-:Y:S01]  /*03a0*/  SEL R14, R14, 0xff80ff80, !P3 ;  /* 0xff80ff800e0e7807 */ /* 0x000fe20005800000 */
[----:B------:R-:W-:Y:S01]  /*03b0*/  FMUL R30, R27, c[0x0][0x18c] ;  /* 0x000063001b1e7a20 */ /* 0x000fe20000400000 */
[----:B0-----:R-:W-:Y:S01]  /*03c0*/  SHF.L.U32 R29, R12, 0x10, RZ ;  /* 0x000000100c1d7819 */ /* 0x001fe200000006ff */
[----:B------:R-:W-:Y:S01]  /*03d0*/  FMUL R12, R26, c[0x0][0x18c] ;  /* 0x000063001a0c7a20 */ /* 0x000fe20000400000 */
[C---:B------:R-:W-:Y:S02]  /*03e0*/  PRMT R33, R14.reuse, 0x7632, R33 ;  /* 0x000076320e217816 */ /* 0x040fe40000000021 */
[----:B------:R-:W-:Y:S01]  /*03f0*/  FMNMX R31, R13, R30, !PT ;  /* 0x0000001e0d1f7209 */ /* 0x000fe20007800000 */
[----:B------:R-:W-:Y:S01]  /*0400*/  FMUL R13, R29, c[0x0][0x18c] ;  /* 0x000063001d0d7a20 */ /* 0x000fe20000400000 */
[----:B------:R-:W-:-:S02]  /*0410*/  SHF.L.U32 R28, R14, 0x10, RZ ;  /* 0x000000100e1c7819 */ /* 0x000fc400000006ff */
[----:B------:R-:W-:Y:S02]  /*0420*/  FMNMX R14, R12, R31, !PT ;  /* 0x0000001f0c0e7209 */ /* 0x000fe40007800000 */
[----:B------:R-:W-:Y:S01]  /*0430*/  SEL R31, R15, 0xff80ff80, !P3 ;  /* 0xff80ff800f1f7807 */ /* 0x000fe20005800000 */
[----:B------:R-:W-:Y:S01]  /*0440*/  FMUL R12, R28, c[0x0][0x18c] ;  /* 0x000063001c0c7a20 */ /* 0x000fe20000400000 */
[----:B------:R-:W-:Y:S02]  /*0450*/  SHF.L.U32 R33, R33, 0x10, RZ ;  /* 0x0000001021217819 */ /* 0x000fe400000006ff */
[----:B------:R-:W-:Y:S02]  /*0460*/  FMNMX R15, R13, R14, !PT ;  /* 0x0000000e0d0f7209 */ /* 0x000fe40007800000 */
[----:B------:R-:W-:Y:S01]  /*0470*/  PRMT R39, R31, 0x7632, R39 ;  /* 0x000076321f277816 */ /* 0x000fe20000000027 */
[----:B------:R-:W-:Y:S01]  /*0480*/  FMUL R13, R33, c[0x0][0x18c] ;  /* 0x00006300210d7a20 */ /* 0x000fe20000400000 */
[----:B------:R-:W-:-:S02]  /*0490*/  SHF.L.U32 R31, R31, 0x10, RZ ;  /* 0x000000101f1f7819 */ /* 0x000fc400000006ff */
[----:B------:R-:W-:Y:S02]  /*04a0*/  FMNMX R14, R12, R15, !PT ;  /* 0x0000000f0c0e7209 */ /* 0x000fe40007800000 */
[----:B---3--:R-:W-:Y:S01]  /*04b0*/  SEL R16, R16, 0xff80ff80, !P4 ;  /* 0xff80ff8010107807 */ /* 0x008fe20006000000 */
[----:B------:R-:W-:Y:S01]  /*04c0*/  FMUL R12, R31, c[0x0][0x18c] ;  /* 0x000063001f0c7a20 */ /* 0x000fe20000400000 */
[----:B------:R-:W-:Y:S02]  /*04d0*/  SHF.L.U32 R39, R39, 0x10, RZ ;  /* 0x0000001027277819 */ /* 0x000fe400000006ff */
[----:B------:R-:W-:Y:S02]  /*04e0*/  FMNMX R35, R13, R14, !PT ;  /* 0x0000000e0d237209 */ /* 0x000fe40007800000 */
[C---:B------:R-:W-:Y:S01]  /*04f0*/  PRMT R38, R16.reuse, 0x7632, R38 ;  /* 0x0000763210267816 */ /* 0x040fe20000000026 */
        /* <DEDUP_REMOVED lines=11> */
[----:B------:R-:W-:Y:S01]  /*05b0*/  SEL R18, R18, 0xff80ff80, !P4 ;  /* 0xff80ff8012127807 */ /* 0x000fe20006000000 */
[----:B------:R-:W-:Y:S01]  /*05c0*/  FMUL R14, R30, c[0x0][0x18c] ;  /* 0x000063001e0e7a20 */ /* 0x000fe20000400000 */
[----:B------:R-:W-:Y:S02]  /*05d0*/  SHF.L.U32 R37, R37, 0x10, RZ ;  /* 0x0000001025257819 */ /* 0x000fe400000006ff */
[----:B------:R-:W-:Y:S02]  /*05e0*/  FMNMX R17, R13, R12, !PT ;  /* 0x0000000c0d117209 */ /* 0x000fe40007800000 */
[C---:B------:R-:W-:Y:S01]  /*05f0*/  PRMT R12, R18.reuse, 0x7632, R12 ;  /* 0x00007632120c7816 */ /* 0x040fe2000000000c */
[----:B------:R-:W-:Y:S01]  /*0600*/  FMUL R13, R37, c[0x0][0x18c] ;  /* 0x00006300250d7a20 */ /* 0x000fe20000400000 */
[----:B------:R-:W-:-:S02]  /*0610*/  SHF.L.U32 R16, R18, 0x10, RZ ;  /* 0x0000001012107819 */ /* 0x000fc400000006ff */
[----:B------:R-:W-:Y:S02]  /*0620*/  FMNMX R14, R14, R17, !PT ;  /* 0x000000110e0e7209 */ /* 0x000fe40007800000 */
[----:B------:R-:W-:Y:S02]  /*0630*/  SEL R18, R19, 0xff80ff80, !P4 ;  /* 0xff80ff8013127807 */ /* 0x000fe40006000000 */
[----:B------:R-:W-:Y:S01]  /*0640*/  SHF.L.U32 R19, R12, 0x10, RZ ;  /* 0x000000100c137819 */ /* 0x000fe200000006ff */
[----:B------:R-:W-:Y:S01]  /*0650*/  FMUL R12, R16, c[0x0][0x18c] ;  /* 0x00006300100c7a20 */ /* 0x000fe20000400000 */
[----:B------:R-:W-:Y:S02]  /*0660*/  FMNMX R17, R13, R14, !PT ;  /* 0x0000000e0d117209 */ /* 0x000fe40007800000 */
[C---:B------:R-:W-:Y:S01]  /*0670*/  PRMT R36, R18.reuse, 0x7632, R36 ;  /* 0x0000763212247816 */ /* 0x040fe20000000024 */
[----:B------:R-:W-:Y:S01]  /*0680*/  FMUL R13, R19, c[0x0][0x18c] ;  /* 0x00006300130d7a20 */ /* 0x000fe20000400000 */
[----:B------:R-:W-:-:S02]  /*0690*/  SHF.L.U32 R18, R18, 0x10, RZ ;  /* 0x0000001012127819 */ /* 0x000fc400000006ff */
[----:B------:R-:W-:Y:S02]  /*06a0*/  FMNMX R12, R12, R17, !PT ;  /* 0x000000110c0c7209 */ /* 0x000fe40007800000 */
[----:B----4-:R-:W-:Y:S01]  /*06b0*/  SEL R17, R8, 0xff80ff80, !P5 ;  /* 0xff80ff8008117807 */ /* 0x010fe20006800000 */
        /* <DEDUP_REMOVED lines=11> */
[C---:B------:R-:W-:Y:S02]  /*0770*/  PRMT R35, R9.reuse, 0x7632, R35 ;  /* 0x0000763209237816 */ /* 0x040fe40000000023 */
[----:B------:R-:W-:Y:S01]  /*0780*/  SHF.L.U32 R32, R9, 0x10, RZ ;  /* 0x0000001009207819 */ /* 0x000fe200000006ff */
[----:B------:R-:W-:Y:S01]  /*0790*/  FMUL R9, R34, c[0x0][0x18c] ;  /* 0x0000630022097a20 */ /* 0x000fe20000400000 */
[----:B------:R-:W-:-:S02]  /*07a0*/  FMNMX R8, R8, R13, !PT ;  /* 0x0000000d08087209 */ /* 0x000fc40007800000 */
[----:B------:R-:W-:Y:S01]  /*07b0*/  SEL R14, R10, 0xff80ff80, !P5 ;  /* 0xff80ff800a0e7807 */ /* 0x000fe20006800000 */
[----:B------:R-:W-:Y:S01]  /*07c0*/  FMUL R12, R32, c[0x0][0x18c] ;  /* 0x00006300200c7a20 */ /* 0x000fe20000400000 */
[----:B------:R-:W-:Y:S02]  /*07d0*/  SHF.L.U32 R35, R35, 0x10, RZ ;  /* 0x0000001023237819 */ /* 0x000fe400000006ff */
[----:B------:R-:W-:Y:S02]  /*07e0*/  FMNMX R13, R9, R8, !PT ;  /* 0x00000008090d7209 */ /* 0x000fe40007800000 */
[C---:B------:R-:W-:Y:S01]  /*07f0*/  PRMT R10, R14.reuse, 0x7632, R10 ;  /* 0x000076320e0a7816 */ /* 0x040fe2000000000a */
[----:B------:R-:W-:Y:S01]  /*0800*/  FMUL R9, R35, c[0x0][0x18c] ;  /* 0x0000630023097a20 */ /* 0x000fe20000400000 */
[----:B------:R-:W-:Y:S02]  /*0810*/  SHF.L.U32 R8, R14, 0x10, RZ ;  /* 0x000000100e087819 */ /* 0x000fe400000006ff */
        /* <DEDUP_REMOVED lines=9> */
[----:B------:R-:W-:Y:S01]  /*08b0*/  SHF.L.U32 R9, R9, 0x10, RZ ;  /* 0x0000001009097819 */ /* 0x000fe200000006ff */
[----:B------:R-:W-:Y:S01]  /*08c0*/  FMUL R12, R11, c[0x0][0x18c] ;  /* 0x000063000b0c7a20 */ /* 0x000fe20000400000 */
[----:B------:R-:W-:Y:S02]  /*08d0*/  FMNMX R41, R13, R14, !PT ;  /* 0x0000000e0d297209 */ /* 0x000fe40007800000 */
[----:B-----5:R-:W-:Y:S01]  /*08e0*/  SEL R4, R4, 0xff80ff80, !P6 ;  /* 0xff80ff8004047807 */ /* 0x020fe20007000000 */
[----:B------:R-:W-:Y:S01]  /*08f0*/  FMUL R13, R9, c[0x0][0x18c] ;  /* 0x00006300090d7a20 */ /* 0x000fe20000400000 */
[----:B------:R-:W-:Y:S02]  /*0900*/  FMNMX R14, R12, R41, !PT ;  /* 0x000000290c0e7209 */ /* 0x000fe40007800000 */
[C---:B------:R-:W-:Y:S02]  /*0910*/  SHF.L.U32 R12, R4.reuse, 0x10, RZ ;  /* 0x00000010040c7819 */ /* 0x040fe400000006ff */
[----:B------:R-:W-:-:S02]  /*0920*/  PRMT R4, R4, 0x7632, R4 ;  /* 0x0000763204047816 */ /* 0x000fc40000000004 */
[----:B------:R-:W-:Y:S01]  /*0930*/  FMNMX R41, R13, R14, !PT ;  /* 0x0000000e0d297209 */ /* 0x000fe20007800000 */
[----:B------:R-:W-:Y:S01]  /*0940*/  FMUL R14, R12, c[0x0][0x18c] ;  /* 0x000063000c0e7a20 */ /* 0x000fe20000400000 */
[----:B------:R-:W-:Y:S02]  /*0950*/  SHF.L.U32 R4, R4, 0x10, RZ ;  /* 0x0000001004047819 */ /* 0x000fe400000006ff */
[----:B------:R-:W-:Y:S02]  /*0960*/  SEL R13, R5, 0xff80ff80, !P6 ;  /* 0xff80ff80050d7807 */ /* 0x000fe40007000000 */
[----:B------:R-:W-:Y:S01]  /*0970*/  FMNMX R41, R14, R41, !PT ;  /* 0x000000290e297209 */ /* 0x000fe20007800000 */
[----:B------:R-:W-:Y:S01]  /*0980*/  FMUL R14, R4, c[0x0][0x18c] ;  /* 0x00006300040e7a20 */ /* 0x000fe20000400000 */
        /* <DEDUP_REMOVED lines=8> */
[C---:B------:R-:W-:Y:S02]  /*0a10*/  PRMT R40, R6.reuse, 0x7632, R40 ;  /* 0x0000763206287816 */ /* 0x040fe40000000028 */
[----:B------:R-:W-:-:S02]  /*0a20*/  SHF.L.U32 R14, R6, 0x10, RZ ;  /* 0x00000010060e7819 */ /* 0x000fc400000006ff */
[----:B------:R-:W-:Y:S02]  /*0a30*/  SHF.L.U32 R6, R40, 0x10, RZ ;  /* 0x0000001028067819 */ /* 0x000fe400000006ff */
[----:B------:R-:W-:Y:S01]  /*0a40*/  FMNMX R41, R41, R42, !PT ;  /* 0x0000002a29297209 */ /* 0x000fe20007800000 */
[----:B------:R-:W-:Y:S01]  /*0a50*/  FMUL R40, R14, c[0x0][0x18c] ;  /* 0x000063000e287a20 */ /* 0x000fe20000400000 */
[----:B------:R-:W-:-:S04]  /*0a60*/  SEL R7, R7, 0xff80ff80, !P6 ;  /* 0xff80ff8007077807 */ /* 0x000fc80007000000 */
[----:B------:R-:W-:Y:S01]  /*0a70*/  FMNMX R42, R40, R41, !PT ;  /* 0x00000029282a7209 */ /* 0x000fe20007800000 */
[----:B------:R-:W-:Y:S01]  /*0a80*/  FMUL R41, R6, c[0x0][0x18c] ;  /* 0x0000630006297a20 */ /* 0x000fe20000400000 */
[C---:B------:R-:W-:Y:S02]  /*0a90*/  PRMT R40, R7.reuse, 0x7632, R40 ;  /* 0x0000763207287816 */ /* 0x040fe40000000028 */
[----:B------:R-:W-:Y:S02]  /*0aa0*/  SHF.L.U32 R7, R7, 0x10, RZ ;  /* 0x0000001007077819 */ /* 0x000fe400000006ff */
[----:B------:R-:W-:Y:S02]  /*0ab0*/  FMNMX R42, R41, R42, !PT ;  /* 0x0000002a292a7209 */ /* 0x000fe40007800000 */
[----:B------:R-:W-:Y:S01]  /*0ac0*/  SHF.L.U32 R40, R40, 0x10, RZ ;  /* 0x0000001028287819 */ /* 0x000fe200000006ff */
[----:B------:R-:W-:-:S05]  /*0ad0*/  FMUL R41, R7, c[0x0][0x18c] ;  /* 0x0000630007297a20 */ /* 0x000fca0000400000 */
[----:B------:R-:W-:Y:S01]  /*0ae0*/  FMNMX R42, R41, R42, !PT ;  /* 0x0000002a292a7209 */ /* 0x000fe20007800000 */
[----:B------:R-:W-:-:S05]  /*0af0*/  FMUL R41, R40, c[0x0][0x18c] ;  /* 0x0000630028297a20 */ /* 0x000fca0000400000 */
[----:B------:R-:W-:-:S05]  /*0b00*/  FMNMX R41, R41, R42, !PT ;  /* 0x0000002a29297209 */ /* 0x000fca0007800000 */
[----:B------:R-:W0:Y:S02]  /*0b10*/  SHFL.BFLY PT, R42, R41, 0x10, 0x1f ;  /* 0x0e001f00292a7f89 */ /* 0x000e2400000e0000 */
[----:B0-----:R-:W-:-:S05]  /*0b20*/  FMNMX R42, R41, R42, !PT ;  /* 0x0000002a292a7209 */ /* 0x001fca0007800000 */
        /* <DEDUP_REMOVED lines=8> */
[----:B------:R-:W-:Y:S04]  /*0bb0*/  @!P2 STS [R22], R47 ;  /* 0x0000002f1600a388 */ /* 0x000fe80000000800 */
[----:B------:R-:W-:Y:S06]  /*0bc0*/  BAR.SYNC.DEFER_BLOCKING 0x0 ;  /* 0x0000000000007b1d */ /* 0x000fec0000010000 */
[----:B------:R-:W0:Y:S04]  /*0bd0*/  @!P1 LDS R23, [R0.X4] ;  /* 0x0000000000179984 */ /* 0x000e280000004800 */
[----:B0-----:R-:W0:Y:S02]  /*0be0*/  SHFL.BFLY PT, R42, R23, 0x8, 0x1f ;  /* 0x0d001f00172a7f89 */ /* 0x001e2400000e0000 */
[----:B0-----:R-:W-:-:S05]  /*0bf0*/  FMNMX R42, R23, R42, !PT ;  /* 0x0000002a172a7209 */ /* 0x001fca0007800000 */
[----:B------:R-:W0:Y:S02]  /*0c00*/  SHFL.BFLY PT, R41, R42, 0x4, 0x1f ;  /* 0x0c801f002a297f89 */ /* 0x000e2400000e0000 */
[----:B0-----:R-:W-:-:S05]  /*0c10*/  FMNMX R43, R42, R41, !PT ;  /* 0x000000292a2b7209 */ /* 0x001fca0007800000 */
[----:B------:R-:W0:Y:S02]  /*0c20*/  SHFL.BFLY PT, R44, R43, 0x2, 0x1f ;  /* 0x0c401f002b2c7f89 */ /* 0x000e2400000e0000 */
[----:B0-----:R-:W-:-:S05]  /*0c30*/  FMNMX R44, R43, R44, !PT ;  /* 0x0000002c2b2c7209 */ /* 0x001fca0007800000 */
[----:B------:R-:W0:Y:S02]  /*0c40*/  SHFL.BFLY PT, R41, R44, 0x1, 0x1f ;  /* 0x0c201f002c297f89 */ /* 0x000e2400000e0000 */
[----:B0-----:R-:W-:-:S05]  /*0c50*/  FMNMX R45, R44, R41, !PT ;  /* 0x000000292c2d7209 */ /* 0x001fca0007800000 */
[----:B------:R-:W-:Y:S04]  /*0c60*/  @P0 STS [R0.X4], R45 ;  /* 0x0000002d00000388 */ /* 0x000fe80000004800 */
[----:B------:R-:W-:Y:S06]  /*0c70*/  BAR.SYNC.DEFER_BLOCKING 0x0 ;  /* 0x0000000000007b1d */ /* 0x000fec0000010000 */
[----:B------:R-:W0:Y:S02]  /*0c80*/  LDS R41, [RZ] ;  /* 0x00000000ff297984 */ /* 0x000e240000000800 */
[----:B0-----:R-:W-:-:S05]  /*0c90*/  FMNMX R41, R41, R20, !PT ;  /* 0x0000001429297209 */ /* 0x001fca0007800000 */
[--C-:B------:R-:W-:Y:S02]  /*0ca0*/  FFMA R25, R25, c[0x0][0x18c], -R41.reuse ;  /* 0x0000630019197a23 */ /* 0x100fe40000000829 */
[--C-:B------:R-:W-:Y:S02]  /*0cb0*/  FFMA R27, R27, c[0x0][0x18c], -R41.reuse ;  /* 0x000063001b1b7a23 */ /* 0x100fe40000000829 */
[----:B------:R-:W-:Y:S02]  /*0cc0*/  FMUL R42, R25, 1.4426950216293334961 ;  /* 0x3fb8aa3b192a7820 */ /* 0x000fe40000400000 */
[----:B------:R-:W-:Y:S02]  /*0cd0*/  FMUL R27, R27, 1.4426950216293334961 ;  /* 0x3fb8aa3b1b1b7820 */ /* 0x000fe40000400000 */
[--C-:B------:R-:W-:Y:S01]  /*0ce0*/  FFMA R26, R26, c[0x0][0x18c], -R41.reuse ;  /* 0x000063001a1a7a23 */ /* 0x100fe20000000829 */
[----:B------:R-:W-:Y:S01]  /*0cf0*/  FSETP.GEU.AND P3, PT, R42, -126, PT ;  /* 0xc2fc00002a00780b */ /* 0x000fe20003f6e000 */
[----:B------:R-:W-:Y:S01]  /*0d00*/  FFMA R29, R29, c[0x0][0x18c], -R41 ;  /* 0x000063001d1d7a23 */ /* 0x000fe20000000829 */
[----:B------:R-:W-:Y:S01]  /*0d10*/  FSETP.GEU.AND P4, PT, R27, -126, PT ;  /* 0xc2fc00001b00780b */ /* 0x000fe20003f8e000 */
[----:B------:R-:W-:-:S02]  /*0d20*/  FMUL R43, R26, 1.4426950216293334961 ;  /* 0x3fb8aa3b1a2b7820 */ /* 0x000fc40000400000 */
[----:B------:R-:W-:Y:S02]  /*0d30*/  FMUL R45, R29, 1.4426950216293334961 ;  /* 0x3fb8aa3b1d2d7820 */ /* 0x000fe40000400000 */
[--C-:B------:R-:W-:Y:S01]  /*0d40*/  FFMA R28, R28, c[0x0][0x18c], -R41.reuse ;  /* 0x000063001c1c7a23 */ /* 0x100fe20000000829 */
[----:B------:R-:W-:Y:S01]  /*0d50*/  FSETP.GEU.AND P6, PT, R43, -126, PT ;  /* 0xc2fc00002b00780b */ /* 0x000fe20003fce000 */
[----:B------:R-:W-:Y:S01]  /*0d60*/  FFMA R33, R33, c[0x0][0x18c], -R41 ;  /* 0x0000630021217a23 */ /* 0x000fe20000000829 */
[----:B------:R-:W-:Y:S01]  /*0d70*/  FSETP.GEU.AND P5, PT, R45, -126, PT ;  /* 0xc2fc00002d00780b */ /* 0x000fe20003fae000 */
[----:B------:R-:W-:Y:S02]  /*0d80*/  FMUL R29, R28, 1.4426950216293334961 ;  /* 0x3fb8aa3b1c1d7820 */ /* 0x000fe40000400000 */
[----:B------:R-:W-:Y:S02]  /*0d90*/  @!P3 FMUL R42, R42, 0.5 ;  /* 0x3f0000002a2ab820 */ /* 0x000fe40000400000 */
[----:B------:R-:W-:-:S02]  /*0da0*/  @!P4 FMUL R27, R27, 0.5 ;  /* 0x3f0000001b1bc820 */ /* 0x000fc40000400000 */
[----:B------:R-:W0:Y:S01]  /*0db0*/  MUFU.EX2 R25, R42 ;  /* 0x0000002a00197308 */ /* 0x000e220000000800 */
[----:B------:R-:W-:Y:S02]  /*0dc0*/  FMUL R28, R33, 1.4426950216293334961 ;  /* 0x3fb8aa3b211c7820 */ /* 0x000fe40000400000 */
[--C-:B------:R-:W-:Y:S02]  /*0dd0*/  FFMA R31, R31, c[0x0][0x18c], -R41.reuse ;  /* 0x000063001f1f7a23 */ /* 0x100fe40000000829 */
[----:B------:R-:W-:Y:S02]  /*0de0*/  @!P6 FMUL R43, R43, 0.5 ;  /* 0x3f0000002b2be820 */ /* 0x000fe40000400000 */
[----:B------:R-:W-:Y:S01]  /*0df0*/  @!P5 FMUL R45, R45, 0.5 ;  /* 0x3f0000002d2dd820 */ /* 0x000fe20000400000 */
[----:B------:R-:W1:Y:S01]  /*0e00*/  MUFU.EX2 R44, R27 ;  /* 0x0000001b002c7308 */ /* 0x000e620000000800 */
[----:B------:R-:W-:Y:S02]  /*0e10*/  FMUL R33, R31, 1.4426950216293334961 ;  /* 0x3fb8aa3b1f217820 */ /* 0x000fe40000400000 */
[----:B------:R-:W-:-:S02]  /*0e20*/  FFMA R39, R39, c[0x0][0x18c], -R41 ;  /* 0x0000630027277a23 */ /* 0x000fc40000000829 */
[--C-:B------:R-:W-:Y:S02]  /*0e30*/  FFMA R15, R15, c[0x0][0x18c], -R41.reuse ;  /* 0x000063000f0f7a23 */ /* 0x100fe40000000829 */
[----:B------:R-:W-:Y:S01]  /*0e40*/  FMUL R39, R39, 1.4426950216293334961 ;  /* 0x3fb8aa3b27277820 */ /* 0x000fe20000400000 */
[----:B------:R2:W3:Y:S01]  /*0e50*/  MUFU.EX2 R26, R43 ;  /* 0x0000002b001a7308 */ /* 0x0004e20000000800 */
[----:B0-----:R-:W-:Y:S01]  /*0e60*/  @!P3 FMUL R25, R25, R25 ;  /* 0x000000191919b220 */ /* 0x001fe20000400000 */
[----:B------:R-:W-:Y:S01]  /*0e70*/  FSETP.GEU.AND P3, PT, R29, -126, PT ;  /* 0xc2fc00001d00780b */ /* 0x000fe20003f6e000 */
[----:B------:R-:W-:Y:S02]  /*0e80*/  FMUL R42, R15, 1.4426950216293334961 ;  /* 0x3fb8aa3b0f2a7820 */ /* 0x000fe40000400000 */
[--C-:B------:R-:W-:Y:S02]  /*0e90*/  FFMA R38, R38, c[0x0][0x18c], -R41.reuse ;  /* 0x0000630026267a23 */ /* 0x100fe40000000829 */
[----:B------:R-:W-:Y:S01]  /*0ea0*/  FFMA R31, R30, c[0x0][0x18c], -R41 ;  /* 0x000063001e1f7a23 */ /* 0x000fe20000000829 */
[----:B------:R-:W0:Y:S01]  /*0eb0*/  MUFU.EX2 R27, R45 ;  /* 0x0000002d001b7308 */ /* 0x000e220000000800 */
[----:B-1----:R-:W-:Y:S01]  /*0ec0*/  @!P4 FMUL R44, R44, R44 ;  /* 0x0000002c2c2cc220 */ /* 0x002fe20000400000 */
[----:B------:R-:W-:Y:S01]  /*0ed0*/  FSETP.GEU.AND P4, PT, R28, -126, PT ;  /* 0xc2fc00001c00780b */ /* 0x000fe20003f8e000 */
[----:B------:R-:W-:-:S02]  /*0ee0*/  FMUL R38, R38, 1.4426950216293334961 ;  /* 0x3fb8aa3b26267820 */ /* 0x000fc40000400000 */
[----:B--2---:R-:W-:Y:S02]  /*0ef0*/  FMUL R43, R31, 1.4426950216293334961 ;  /* 0x3fb8aa3b1f2b7820 */ /* 0x004fe40000400000 */
[----:B------:R-:W-:Y:S02]  /*0f00*/  @!P3 FMUL R29, R29, 0.5 ;  /* 0x3f0000001d1db820 */ /* 0x000fe40000400000 */
[----:B---3--:R-:W-:Y:S01]  /*0f10*/  @!P6 FMUL R26, R26, R26 ;  /* 0x0000001a1a1ae220 */ /* 0x008fe20000400000 */
[----:B------:R-:W-:Y:S01]  /*0f20*/  FSETP.GEU.AND P6, PT, R33, -126, PT ;  /* 0xc2fc00002100780b */ /* 0x000fe20003fce000 */
[--C-:B------:R-:W-:Y:S02]  /*0f30*/  FFMA R37, R37, c[0x0][0x18c], -R41.reuse ;  /* 0x0000630025257a23 */ /* 0x100fe40000000829 */
[----:B------:R-:W1:Y:S01]  /*0f40*/  MUFU.EX2 R29, R29 ;  /* 0x0000001d001d7308 */ /* 0x000e620000000800 */
[----:B------:R-:W-:Y:S02]  /*0f50*/  FFMA R16, R16, c[0x0][0x18c], -R41 ;  /* 0x0000630010107a23 */ /* 0x000fe40000000829 */
[----:B0-----:R-:W-:Y:S01]  /*0f60*/  @!P5 FMUL R27, R27, R27 ;  /* 0x0000001b1b1bd220 */ /* 0x001fe20000400000 */
[----:B------:R-:W-:Y:S01]  /*0f70*/  FSETP.GEU.AND P5, PT, R39, -126, PT ;  /* 0xc2fc00002700780b */ /* 0x000fe20003fae000 */
[----:B------:R-:W-:-:S02]  /*0f80*/  @!P4 FMUL R28, R28, 0.5 ;  /* 0x3f0000001c1cc820 */ /* 0x000fc40000400000 */
[----:B------:R-:W-:Y:S02]  /*0f90*/  FMUL R37, R37, 1.4426950216293334961 ;  /* 0x3fb8aa3b25257820 */ /* 0x000fe40000400000 */
[--C-:B------:R-:W-:Y:S02]  /*0fa0*/  FFMA R19, R19, c[0x0][0x18c], -R41.reuse ;  /* 0x0000630013137a23 */ /* 0x100fe40000000829 */
[----:B------:R-:W0:Y:S01]  /*0fb0*/  MUFU.EX2 R28, R28 ;  /* 0x0000001c001c7308 */ /* 0x000e220000000800 */
[----:B------:R-:W-:Y:S02]  /*0fc0*/  @!P6 FMUL R33, R33, 0.5 ;  /* 0x3f0000002121e820 */ /* 0x000fe40000400000 */
[--C-:B------:R-:W-:Y:S02]  /*0fd0*/  FFMA R36, R36, c[0x0][0x18c], -R41.reuse ;  /* 0x0000630024247a23 */ /* 0x100fe40000000829 */
[----:B-1----:R-:W-:Y:S01]  /*0fe0*/  @!P3 FMUL R29, R29, R29 ;  /* 0x0000001d1d1db220 */ /* 0x002fe20000400000 */
[----:B------:R-:W-:Y:S01]  /*0ff0*/  FSETP.GEU.AND P3, PT, R42, -126, PT ;  /* 0xc2fc00002a00780b */ /* 0x000fe20003f6e000 */
[----:B------:R-:W-:Y:S01]  /*1000*/  @!P5 FMUL R39, R39, 0.5 ;  /* 0x3f0000002727d820 */ /* 0x000fe20000400000 */
[----:B------:R-:W1:Y:S01]  /*1010*/  MUFU.EX2 R15, R33 ;  /* 0x00000021000f7308 */ /* 0x000e620000000800 */
[----:B------:R-:W-:-:S02]  /*1020*/  FFMA R17, R17, c[0x0][0x18c], -R41 ;  /* 0x0000630011117a23 */ /* 0x000fc40000000829 */
[--C-:B------:R-:W-:Y:S02]  /*1030*/  FFMA R34, R34, c[0x0][0x18c], -R41.reuse ;  /* 0x0000630022227a23 */ /* 0x100fe40000000829 */
[----:B------:R-:W-:Y:S02]  /*1040*/  FFMA R35, R35, c[0x0][0x18c], -R41 ;  /* 0x0000630023237a23 */ /* 0x000fe40000000829 */
[----:B------:R-:W-:Y:S01]  /*1050*/  FADD R25, R25, R44 ;  /* 0x0000002c19197221 */ /* 0x000fe20000000000 */
[----:B------:R2:W3:Y:S01]  /*1060*/  MUFU.EX2 R30, R39 ;  /* 0x00000027001e7308 */ /* 0x0004e20000000800 */
[----:B0-----:R-:W-:Y:S01]  /*1070*/  @!P4 FMUL R28, R28, R28 ;  /* 0x0000001c1c1cc220 */ /* 0x001fe20000400000 */
[----:B------:R-:W-:Y:S01]  /*1080*/  FSETP.GEU.AND P4, PT, R38, -126, PT ;  /* 0xc2fc00002600780b */ /* 0x000fe20003f8e000 */
[----:B------:R-:W-:Y:S02]  /*1090*/  @!P3 FMUL R42, R42, 0.5 ;  /* 0x3f0000002a2ab820 */ /* 0x000fe40000400000 */
[----:B------:R-:W-:-:S02]  /*10a0*/  FMUL R35, R35, 1.4426950216293334961 ;  /* 0x3fb8aa3b23237820 */ /* 0x000fc40000400000 */
[----:B------:R-:W-:Y:S01]  /*10b0*/  FADD R26, R26, R25 ;  /* 0x000000191a1a7221 */ /* 0x000fe20000000000 */
[----:B------:R0:W4:Y:S01]  /*10c0*/  MUFU.EX2 R31, R42 ;  /* 0x0000002a001f7308 */ /* 0x0001220000000800 */
[----:B-1----:R-:W-:Y:S01]  /*10d0*/  @!P6 FMUL R15, R15, R15 ;  /* 0x0000000f0f0fe220 */ /* 0x002fe20000400000 */
[----:B------:R-:W-:Y:S01]  /*10e0*/  FSETP.GEU.AND P6, PT, R43, -126, PT ;  /* 0xc2fc00002b00780b */ /* 0x000fe20003fce000 */
[----:B--2---:R-:W-:Y:S02]  /*10f0*/  FMUL R39, R16, 1.4426950216293334961 ;  /* 0x3fb8aa3b10277820 */ /* 0x004fe40000400000 */
[----:B------:R-:W-:Y:S02]  /*1100*/  FADD R26, R27, R26 ;  /* 0x0000001a1b1a7221 */ /* 0x000fe40000000000 */
[----:B------:R-:W-:Y:S02]  /*1110*/  @!P4 FMUL R38, R38, 0.5 ;  /* 0x3f0000002626c820 */ /* 0x000fe40000400000 */
[----:B---3--:R-:W-:Y:S01]  /*1120*/  @!P5 FMUL R30, R30, R30 ;  /* 0x0000001e1e1ed220 */ /* 0x008fe20000400000 */
[----:B------:R-:W-:Y:S01]  /*1130*/  FSETP.GEU.AND P5, PT, R37, -126, PT ;  /* 0xc2fc00002500780b */ /* 0x000fe20003fae000 */
[----:B------:R1:W2:Y:S01]  /*1140*/  MUFU.EX2 R33, R38 ;  /* 0x0000002600217308 */ /* 0x0002a20000000800 */
[----:B0-----:R-:W-:-:S02]  /*1150*/  FMUL R42, R19, 1.4426950216293334961 ;  /* 0x3fb8aa3b132a7820 */ /* 0x001fc40000400000 */
[----:B------:R-:W-:Y:S02]  /*1160*/  FFMA R19, R18, c[0x0][0x18c], -R41 ;  /* 0x0000630012137a23 */ /* 0x000fe40000000829 */
[----:B------:R-:W-:Y:S02]  /*1170*/  @!P6 FMUL R43, R43, 0.5 ;  /* 0x3f0000002b2be820 */ /* 0x000fe40000400000 */
[----:B----4-:R-:W-:Y:S01]  /*1180*/  @!P3 FMUL R31, R31, R31 ;  /* 0x0000001f1f1fb220 */ /* 0x010fe20000400000 */
[----:B------:R-:W-:Y:S01]  /*1190*/  FSETP.GEU.AND P3, PT, R39, -126, PT ;  /* 0xc2fc00002700780b */ /* 0x000fe20003f6e000 */
[----:B------:R0:W3:Y:S01]  /*11a0*/  MUFU.EX2 R16, R43 ;  /* 0x0000002b00107308 */ /* 0x0000e20000000800 */
[----:B-1----:R-:W-:Y:S02]  /*11b0*/  FMUL R38, R19, 1.4426950216293334961 ;  /* 0x3fb8aa3b13267820 */ /* 0x002fe40000400000 */
[----:B------:R-:W-:Y:S02]  /*11c0*/  @!P5 FMUL R37, R37, 0.5 ;  /* 0x3f0000002525d820 */ /* 0x000fe40000400000 */
[----:B------:R-:W-:-:S02]  /*11d0*/  FADD R29, R29, R26 ;  /* 0x0000001a1d1d7221 */ /* 0x000fc40000000000 */
[----:B--2---:R-:W-:Y:S01]  /*11e0*/  @!P4 FMUL R33, R33, R33 ;  /* 0x000000212121c220 */ /* 0x004fe20000400000 */
[----:B------:R1:W2:Y:S01]  /*11f0*/  MUFU.EX2 R18, R37 ;  /* 0x0000002500127308 */ /* 0x0002a20000000800 */
[----:B------:R-:W-:Y:S01]  /*1200*/  FSETP.GEU.AND P4, PT, R42, -126, PT ;  /* 0xc2fc00002a00780b */ /* 0x000fe20003f8e000 */
[----:B0-----:R-:W-:Y:S02]  /*1210*/  FMUL R43, R36, 1.4426950216293334961 ;  /* 0x3fb8aa3b242b7820 */ /* 0x001fe40000400000 */
[----:B------:R-:W-:Y:S02]  /*1220*/  @!P3 FMUL R39, R39, 0.5 ;  /* 0x3f0000002727b820 */ /* 0x000fe40000400000 */
[----:B------:R-:W-:Y:S02]  /*1230*/  FFMA R8, R8, c[0x0][0x18c], -R41 ;  /* 0x0000630008087a23 */ /* 0x000fe40000000829 */
[----:B---3--:R-:W-:Y:S01]  /*1240*/  @!P6 FMUL R16, R16, R16 ;  /* 0x000000101010e220 */ /* 0x008fe20000400000 */
[----:B------:R-:W-:Y:S01]  /*1250*/  FSETP.GEU.AND P6, PT, R38, -126, PT ;  /* 0xc2fc00002600780b */ /* 0x000fe20003fce000 */
[----:B------:R0:W3:Y:S01]  /*1260*/  MUFU.EX2 R19, R39 ;  /* 0x0000002700137308 */ /* 0x0000e20000000800 */
[----:B-1----:R-:W-:-:S02]  /*1270*/  FMUL R37, R17, 1.4426950216293334961 ;  /* 0x3fb8aa3b11257820 */ /* 0x002fc40000400000 */
[----:B------:R-:W-:Y:S02]  /*1280*/  FADD R28, R28, R29 ;  /* 0x0000001d1c1c7221 */ /* 0x000fe40000000000 */
[----:B------:R-:W-:Y:S02]  /*1290*/  @!P4 FMUL R42, R42, 0.5 ;  /* 0x3f0000002a2ac820 */ /* 0x000fe40000400000 */
[----:B--2---:R-:W-:Y:S01]  /*12a0*/  @!P5 FMUL R18, R18, R18 ;  /* 0x000000121212d220 */ /* 0x004fe20000400000 */
[----:B------:R-:W-:Y:S01]  /*12b0*/  FSETP.GEU.AND P5, PT, R43, -126, PT ;  /* 0xc2fc00002b00780b */ /* 0x000fe20003fae000 */
[----:B------:R-:W1:Y:S01]  /*12c0*/  MUFU.EX2 R36, R42 ;  /* 0x0000002a00247308 */ /* 0x000e620000000800 */
[----:B0-----:R-:W-:Y:S02]  /*12d0*/  FMUL R39, R34, 1.4426950216293334961 ;  /* 0x3fb8aa3b22277820 */ /* 0x001fe40000400000 */
[----:B------:R-:W-:Y:S02]  /*12e0*/  @!P6 FMUL R38, R38, 0.5 ;  /* 0x3f0000002626e820 */ /* 0x000fe40000400000 */
[----:B------:R-:W-:-:S02]  /*12f0*/  FFMA R34, R32, c[0x0][0x18c], -R41 ;  /* 0x0000630020227a23 */ /* 0x000fc40000000829 */
[----:B---3--:R-:W-:Y:S01]  /*1300*/  @!P3 FMUL R19, R19, R19 ;  /* 0x000000131313b220 */ /* 0x008fe20000400000 */
[----:B------:R-:W0:Y:S01]  /*1310*/  MUFU.EX2 R17, R38 ;  /* 0x0000002600117308 */ /* 0x000e220000000800 */
[----:B------:R-:W-:Y:S01]  /*1320*/  FSETP.GEU.AND P3, PT, R37, -126, PT ;  /* 0xc2fc00002500780b */ /* 0x000fe20003f6e000 */
[----:B------:R-:W-:Y:S02]  /*1330*/  FMUL R34, R34, 1.4426950216293334961 ;  /* 0x3fb8aa3b22227820 */ /* 0x000fe40000400000 */
[----:B------:R-:W-:Y:S02]  /*1340*/  @!P5 FMUL R43, R43, 0.5 ;  /* 0x3f0000002b2bd820 */ /* 0x000fe40000400000 */
[----:B------:R-:W-:Y:S02]  /*1350*/  FFMA R10, R10, c[0x0][0x18c], -R41 ;  /* 0x000063000a0a7a23 */ /* 0x000fe40000000829 */
[----:B------:R-:W2:Y:S01]  /*1360*/  MUFU.EX2 R32, R43 ;  /* 0x0000002b00207308 */ /* 0x000ea20000000800 */
[----:B-1----:R-:W-:Y:S01]  /*1370*/  @!P4 FMUL R36, R36, R36 ;  /* 0x000000242424c220 */ /* 0x002fe20000400000 */
[----:B------:R-:W-:Y:S01]  /*1380*/  FSETP.GEU.AND P4, PT, R39, -126, PT ;  /* 0xc2fc00002700780b */ /* 0x000fe20003f8e000 */
[----:B------:R-:W-:-:S02]  /*1390*/  FMUL R27, R8, 1.4426950216293334961 ;  /* 0x3fb8aa3b081b7820 */ /* 0x000fc40000400000 */
[----:B------:R-:W-:Y:S02]  /*13a0*/  FADD R29, R15, R28 ;  /* 0x0000001c0f1d7221 */ /* 0x000fe40000000000 */
[----:B------:R-:W-:Y:S02]  /*13b0*/  @!P3 FMUL R37, R37, 0.5 ;  /* 0x3f0000002525b820 */ /* 0x000fe40000400000 */
[----:B0-----:R-:W-:Y:S01]  /*13c0*/  @!P6 FMUL R17, R17, R17 ;  /* 0x000000111111e220 */ /* 0x001fe20000400000 */
[----:B------:R-:W-:Y:S01]  /*13d0*/  FSETP.GEU.AND P6, PT, R34, -126, PT ;  /* 0xc2fc00002200780b */ /* 0x000fe20003fce000 */
[----:B------:R-:W0:Y:S01]  /*13e0*/  MUFU.EX2 R25, R37 ;  /* 0x0000002500197308 */ /* 0x000e220000000800 */
[----:B------:R-:W-:Y:S02]  /*13f0*/  FMUL R15, R10, 1.4426950216293334961 ;  /* 0x3fb8aa3b0a0f7820 */ /* 0x000fe40000400000 */
[----:B------:R-:W-:Y:S02]  /*1400*/  FFMA R11, R11, c[0x0][0x18c], -R41 ;  /* 0x000063000b0b7a23 */ /* 0x000fe40000000829 */
[----:B--2---:R-:W-:Y:S01]  /*1410*/  @!P5 FMUL R32, R32, R32 ;  /* 0x000000202020d220 */ /* 0x004fe20000400000 */
[----:B------:R-:W-:Y:S01]  /*1420*/  FSETP.GEU.AND P5, PT, R35, -126, PT ;  /* 0xc2fc00002300780b */ /* 0x000fe20003fae000 */
[----:B------:R-:W-:-:S02]  /*1430*/  @!P4 FMUL R39, R39, 0.5 ;  /* 0x3f0000002727c820 */ /* 0x000fc40000400000 */
[----:B------:R-:W-:Y:S02]  /*1440*/  FMUL R28, R11, 1.4426950216293334961 ;  /* 0x3fb8aa3b0b1c7820 */ /* 0x000fe40000400000 */
[----:B------:R-:W1:Y:S01]  /*1450*/  MUFU.EX2 R26, R39 ;  /* 0x00000027001a7308 */ /* 0x000e620000000800 */
[----:B------:R-:W-:Y:S02]  /*1460*/  @!P6 FMUL R34, R34, 0.5 ;  /* 0x3f0000002222e820 */ /* 0x000fe40000400000 */
[----:B------:R-:W-:Y:S02]  /*1470*/  FFMA R11, R9, c[0x0][0x18c], -R41 ;  /* 0x00006300090b7a23 */ /* 0x000fe40000000829 */
[----:B0-----:R-:W-:Y:S01]  /*1480*/  @!P3 FMUL R25, R25, R25 ;  /* 0x000000191919b220 */ /* 0x001fe20000400000 */
[----:B------:R-:W-:Y:S01]  /*1490*/  FSETP.GEU.AND P3, PT, R27, -126, PT ;  /* 0xc2fc00001b00780b */ /* 0x000fe20003f6e000 */
[----:B------:R-:W-:Y:S01]  /*14a0*/  FMUL R11, R11, 1.4426950216293334961 ;  /* 0x3fb8aa3b0b0b7820 */ /* 0x000fe20000400000 */
[----:B------:R-:W0:Y:S01]  /*14b0*/  MUFU.EX2 R8, R34 ;  /* 0x0000002200087308 */ /* 0x000e220000000800 */
[----:B------:R-:W-:-:S02]  /*14c0*/  @!P5 FMUL R35, R35, 0.5 ;  /* 0x3f0000002323d820 */ /* 0x000fc40000400000 */
[----:B------:R-:W-:Y:S02]  /*14d0*/  FADD R30, R30, R29 ;  /* 0x0000001d1e1e7221 */ /* 0x000fe40000000000 */
[----:B------:R-:W-:Y:S02]  /*14e0*/  FFMA R12, R12, c[0x0][0x18c], -R41 ;  /* 0x000063000c0c7a23 */ /* 0x000fe40000000829 */
[----:B------:R-:W-:Y:S01]  /*14f0*/  FADD R30, R31, R30 ;  /* 0x0000001e1f1e7221 */ /* 0x000fe20000000000 */
[----:B------:R-:W2:Y:S01]  /*1500*/  MUFU.EX2 R10, R35 ;  /* 0x00000023000a7308 */ /* 0x000ea20000000800 */
[----:B-1----:R-:W-:Y:S01]  /*1510*/  @!P4 FMUL R26, R26, R26 ;  /* 0x0000001a1a1ac220 */ /* 0x002fe20000400000 */
[----:B------:R-:W-:Y:S01]  /*1520*/  FSETP.GEU.AND P4, PT, R15, -126, PT ;  /* 0xc2fc00000f00780b */ /* 0x000fe20003f8e000 */
[----:B------:R-:W-:Y:S02]  /*1530*/  @!P3 FMUL R27, R27, 0.5 ;  /* 0x3f0000001b1bb820 */ /* 0x000fe40000400000 */
[----:B------:R-:W-:-:S02]  /*1540*/  FMUL R12, R12, 1.4426950216293334961 ;  /* 0x3fb8aa3b0c0c7820 */ /* 0x000fc40000400000 */
[----:B------:R-:W-:Y:S01]  /*1550*/  FFMA R4, R4, c[0x0][0x18c], -R41 ;  /* 0x0000630004047a23 */ /* 0x000fe20000000829 */
[----:B------:R-:W1:Y:S01]  /*1560*/  MUFU.EX2 R9, R27 ;  /* 0x0000001b00097308 */ /* 0x000e620000000800 */
[----:B0-----:R-:W-:Y:S01]  /*1570*/  @!P6 FMUL R8, R8, R8 ;  /* 0x000000080808e220 */ /* 0x001fe20000400000 */
[----:B------:R-:W-:Y:S01]  /*1580*/  FSETP.GEU.AND P6, PT, R28, -126, PT ;  /* 0xc2fc00001c00780b */ /* 0x000fe20003fce000 */
[----:B------:R-:W-:Y:S02]  /*1590*/  FADD R33, R33, R30 ;  /* 0x0000001e21217221 */ /* 0x000fe40000000000 */
[----:B------:R-:W-:Y:S02]  /*15a0*/  FMUL R4, R4, 1.4426950216293334961 ;  /* 0x3fb8aa3b04047820 */ /* 0x000fe40000400000 */
[----:B------:R-:W-:Y:S02]  /*15b0*/  @!P4 FMUL R15, R15, 0.5 ;  /* 0x3f0000000f0fc820 */ /* 0x000fe40000400000 */
[----:B--2---:R-:W-:Y:S01]  /*15c0*/  @!P5 FMUL R10, R10, R10 ;  /* 0x0000000a0a0ad220 */ /* 0x004fe20000400000 */
[----:B------:R-:W-:Y:S01]  /*15d0*/  FSETP.GEU.AND P5, PT, R11, -126, PT ;  /* 0xc2fc00000b00780b */ /* 0x000fe20003fae000 */
[----:B------:R-:W-:-:S02]  /*15e0*/  FADD R33, R16, R33 ;  /* 0x0000002110217221 */ /* 0x000fc40000000000 */
[----:B------:R-:W0:Y:S01]  /*15f0*/  MUFU.EX2 R15, R15 ;  /* 0x0000000f000f7308 */ /* 0x000e220000000800 */
[----:B------:R-:W-:Y:S02]  /*1600*/  FFMA R5, R5, c[0x0][0x18c], -R41 ;  /* 0x0000630005057a23 */ /* 0x000fe40000000829 */
[----:B------:R-:W-:Y:S02]  /*1610*/  @!P6 FMUL R28, R28, 0.5 ;  /* 0x3f0000001c1ce820 */ /* 0x000fe40000400000 */
[----:B-1----:R-:W-:Y:S01]  /*1620*/  @!P3 FMUL R9, R9, R9 ;  /* 0x000000090909b220 */ /* 0x002fe20000400000 */
[----:B------:R-:W-:Y:S01]  /*1630*/  FSETP.GEU.AND P3, PT, R12, -126, PT ;  /* 0xc2fc00000c00780b */ /* 0x000fe20003f6e000 */
[----:B------:R-:W-:Y:S02]  /*1640*/  FADD R18, R18, R33 ;  /* 0x0000002112127221 */ /* 0x000fe40000000000 */
[----:B------:R-:W1:Y:S01]  /*1650*/  MUFU.EX2 R28, R28 ;  /* 0x0000001c001c7308 */ /* 0x000e620000000800 */
[----:B------:R-:W-:-:S02]  /*1660*/  @!P5 FMUL R11, R11, 0.5 ;  /* 0x3f0000000b0bd820 */ /* 0x000fc40000400000 */
[----:B------:R-:W-:Y:S02]  /*1670*/  FMUL R5, R5, 1.4426950216293334961 ;  /* 0x3fb8aa3b05057820 */ /* 0x000fe40000400000 */
[----:B------:R-:W-:Y:S02]  /*1680*/  FFMA R13, R13, c[0x0][0x18c], -R41 ;  /* 0x000063000d0d7a23 */ /* 0x000fe40000000829 */
[----:B0-----:R-:W-:Y:S01]  /*1690*/  @!P4 FMUL R15, R15, R15 ;  /* 0x0000000f0f0fc220 */ /* 0x001fe20000400000 */
[----:B------:R-:W0:Y:S01]  /*16a0*/  MUFU.EX2 R11, R11 ;  /* 0x0000000b000b7308 */ /* 0x000e220000000800 */
[----:B------:R-:W-:Y:S01]  /*16b0*/  FSETP.GEU.AND P4, PT, R4, -126, PT ;  /* 0xc2fc00000400780b */ /* 0x000fe20003f8e000 */
[----:B------:R-:W-:Y:S02]  /*16c0*/  FADD R19, R19, R18 ;  /* 0x0000001213137221 */ /* 0x000fe40000000000 */
[----:B------:R-:W-:Y:S02]  /*16d0*/  FMUL R13, R13, 1.4426950216293334961 ;  /* 0x3fb8aa3b0d0d7820 */ /* 0x000fe40000400000 */
[----:B------:R-:W-:-:S02]  /*16e0*/  FADD R36, R36, R19 ;  /* 0x0000001324247221 */ /* 0x000fc40000000000 */
[----:B-1----:R-:W-:Y:S01]  /*16f0*/  @!P6 FMUL R28, R28, R28 ;  /* 0x0000001c1c1ce220 */ /* 0x002fe20000400000 */
[----:B------:R-:W-:Y:S01]  /*1700*/  FSETP.GEU.AND P6, PT, R5, -126, PT ;  /* 0xc2fc00000500780b */ /* 0x000fe20003fce000 */
[----:B------:R-:W-:Y:S02]  /*1710*/  @!P3 FMUL R12, R12, 0.5 ;  /* 0x3f0000000c0cb820 */ /* 0x000fe40000400000 */
[----:B------:R-:W-:Y:S02]  /*1720*/  FADD R17, R17, R36 ;  /* 0x0000002411117221 */ /* 0x000fe40000000000 */
[----:B------:R-:W-:Y:S02]  /*1730*/  @!P4 FMUL R4, R4, 0.5 ;  /* 0x3f0000000404c820 */ /* 0x000fe40000400000 */
[----:B0-----:R-:W-:Y:S01]  /*1740*/  @!P5 FMUL R11, R11, R11 ;  /* 0x0000000b0b0bd220 */ /* 0x001fe20000400000 */
[----:B------:R-:W-:Y:S01]  /*1750*/  FSETP.GEU.AND P5, PT, R13, -126, PT ;  /* 0xc2fc00000d00780b */ /* 0x000fe20003fae000 */
[----:B------:R-:W0:Y:S01]  /*1760*/  MUFU.EX2 R12, R12 ;  /* 0x0000000c000c7308 */ /* 0x000e220000000800 */
[----:B------:R-:W-:-:S02]  /*1770*/  FADD R32, R32, R17 ;  /* 0x0000001120207221 */ /* 0x000fc40000000000 */
[----:B------:R-:W-:Y:S02]  /*1780*/  FFMA R14, R14, c[0x0][0x18c], -R41 ;  /* 0x000063000e0e7a23 */ /* 0x000fe40000000829 */
[----:B------:R-:W-:Y:S02]  /*1790*/  @!P6 FMUL R5, R5, 0.5 ;  /* 0x3f0000000505e820 */ /* 0x000fe40000400000 */
[----:B------:R-:W-:Y:S01]  /*17a0*/  FADD R25, R25, R32 ;  /* 0x0000002019197221 */ /* 0x000fe20000000000 */
[----:B------:R-:W1:Y:S01]  /*17b0*/  MUFU.EX2 R4, R4 ;  /* 0x0000000400047308 */ /* 0x000e620000000800 */
[----:B------:R-:W-:Y:S02]  /*17c0*/  FMUL R14, R14, 1.4426950216293334961 ;  /* 0x3fb8aa3b0e0e7820 */ /* 0x000fe40000400000 */
[----:B------:R-:W-:Y:S02]  /*17d0*/  FADD R25, R26, R25 ;  /* 0x000000191a197221 */ /* 0x000fe40000000000 */
[----:B------:R-:W-:-:S02]  /*17e0*/  @!P5 FMUL R13, R13, 0.5 ;  /* 0x3f0000000d0dd820 */ /* 0x000fc40000400000 */
[----:B------:R-:W-:Y:S01]  /*17f0*/  FFMA R6, R6, c[0x0][0x18c], -R41 ;  /* 0x0000630006067a23 */ /* 0x000fe20000000829 */
[----:B------:R-:W2:Y:S01]  /*1800*/  MUFU.EX2 R5, R5 ;  /* 0x0000000500057308 */ /* 0x000ea20000000800 */
[----:B------:R-:W-:Y:S02]  /*1810*/  FADD R25, R8, R25 ;  /* 0x0000001908197221 */ /* 0x000fe40000000000 */
[----:B0-----:R-:W-:Y:S01]  /*1820*/  @!P3 FMUL R12, R12, R12 ;  /* 0x0000000c0c0cb220 */ /* 0x001fe20000400000 */
[----:B------:R-:W-:Y:S01]  /*1830*/  FSETP.GEU.AND P3, PT, R14, -126, PT ;  /* 0xc2fc00000e00780b */ /* 0x000fe20003f6e000 */
[----:B------:R-:W-:Y:S02]  /*1840*/  FMUL R6, R6, 1.4426950216293334961 ;  /* 0x3fb8aa3b06067820 */ /* 0x000fe40000400000 */
[----:B------:R-:W-:Y:S01]  /*1850*/  FADD R10, R10, R25 ;  /* 0x000000190a0a7221 */ /* 0x000fe20000000000 */
[----:B------:R-:W0:Y:S01]  /*1860*/  MUFU.EX2 R13, R13 ;  /* 0x0000000d000d7308 */ /* 0x000e220000000800 */
[----:B------:R-:W-:-:S02]  /*1870*/  FFMA R7, R7, c[0x0][0x18c], -R41 ;  /* 0x0000630007077a23 */ /* 0x000fc40000000829 */
[----:B-1----:R-:W-:Y:S01]  /*1880*/  @!P4 FMUL R4, R4, R4 ;  /* 0x000000040404c220 */ /* 0x002fe20000400000 */
[----:B------:R-:W-:Y:S01]  /*1890*/  FSETP.GEU.AND P4, PT, R6, -126, PT ;  /* 0xc2fc00000600780b */ /* 0x000fe20003f8e000 */
[----:B------:R-:W-:Y:S02]  /*18a0*/  FADD R10, R9, R10 ;  /* 0x0000000a090a7221 */ /* 0x000fe40000000000 */
[----:B------:R-:W-:Y:S02]  /*18b0*/  FMUL R7, R7, 1.4426950216293334961 ;  /* 0x3fb8aa3b07077820 */ /* 0x000fe40000400000 */
[----:B------:R-:W-:Y:S02]  /*18c0*/  FFMA R40, R40, c[0x0][0x18c], -R41 ;  /* 0x0000630028287a23 */ /* 0x000fe40000000829 */
[----:B------:R-:W-:Y:S02]  /*18d0*/  FADD R15, R15, R10 ;  /* 0x0000000a0f0f7221 */ /* 0x000fe40000000000 */
[----:B--2---:R-:W-:Y:S01]  /*18e0*/  @!P6 FMUL R5, R5, R5 ;  /* 0x000000050505e220 */ /* 0x004fe20000400000 */
[----:B------:R-:W-:Y:S01]  /*18f0*/  BAR.SYNC.DEFER_BLOCKING 0x0 ;  /* 0x0000000000007b1d */ /* 0x000fe20000010000 */
[----:B------:R-:W-:Y:S01]  /*1900*/  FMUL R40, R40, 1.4426950216293334961 ;  /* 0x3fb8aa3b28287820 */ /* 0x000fe20000400000 */
[----:B------:R-:W-:Y:S01]  /*1910*/  FSETP.GEU.AND P6, PT, R7, -126, PT ;  /* 0xc2fc00000700780b */ /* 0x000fe20003fce000 */
[----:B------:R-:W-:-:S02]  /*1920*/  @!P3 FMUL R14, R14, 0.5 ;  /* 0x3f0000000e0eb820 */ /* 0x000fc40000400000 */
[----:B------:R-:W-:Y:S02]  /*1930*/  FADD R28, R28, R15 ;  /* 0x0000000f1c1c7221 */ /* 0x000fe40000000000 */
[----:B0-----:R-:W-:Y:S01]  /*1940*/  @!P5 FMUL R13, R13, R13 ;  /* 0x0000000d0d0dd220 */ /* 0x001fe20000400000 */
[----:B------:R-:W-:Y:S01]  /*1950*/  FSETP.GEU.AND P5, PT, R40, -126, PT ;  /* 0xc2fc00002800780b */ /* 0x000fe20003fae000 */
[----:B------:R-:W-:Y:S01]  /*1960*/  @!P4 FMUL R6, R6, 0.5 ;  /* 0x3f0000000606c820 */ /* 0x000fe20000400000 */
[----:B------:R-:W0:Y:S01]  /*1970*/  MUFU.EX2 R14, R14 ;  /* 0x0000000e000e7308 */ /* 0x000e220000000800 */
[----:B------:R-:W-:Y:S02]  /*1980*/  FADD R11, R11, R28 ;  /* 0x0000001c0b0b7221 */ /* 0x000fe40000000000 */
[----:B------:R-:W-:Y:S02]  /*1990*/  FADD R20, -R41, R20 ;  /* 0x0000001429147221 */ /* 0x000fe40000000100 */
[----:B------:R-:W-:-:S02]  /*19a0*/  FADD R11, R12, R11 ;  /* 0x0000000b0c0b7221 */ /* 0x000fc40000000000 */
[----:B------:R-:W-:Y:S01]  /*19b0*/  @!P6 FMUL R7, R7, 0.5 ;  /* 0x3f0000000707e820 */ /* 0x000fe20000400000 */
[----:B------:R-:W1:Y:S01]  /*19c0*/  MUFU.EX2 R6, R6 ;  /* 0x0000000600067308 */ /* 0x000e620000000800 */
[----:B------:R-:W-:Y:S02]  /*19d0*/  FADD R4, R4, R11 ;  /* 0x0000000b04047221 */ /* 0x000fe40000000000 */
[----:B------:R-:W-:Y:S02]  /*19e0*/  @!P5 FMUL R40, R40, 0.5 ;  /* 0x3f0000002828d820 */ /* 0x000fe40000400000 */
[----:B------:R-:W-:-:S03]  /*19f0*/  FADD R10, R5, R4 ;  /* 0x00000004050a7221 */ /* 0x000fc60000000000 */
[----:B------:R-:W2:Y:S01]  /*1a00*/  MUFU.EX2 R8, R7 ;  /* 0x0000000700087308 */ /* 0x000ea20000000800 */
[----:B------:R-:W-:Y:S02]  /*1a10*/  FADD R13, R13, R10 ;  /* 0x0000000a0d0d7221 */ /* 0x000fe40000000000 */
[----:B0-----:R-:W-:-:S04]  /*1a20*/  @!P3 FMUL R14, R14, R14 ;  /* 0x0000000e0e0eb220 */ /* 0x001fc80000400000 */
[----:B------:R-:W-:Y:S01]  /*1a30*/  FADD R13, R14, R13 ;  /* 0x0000000d0e0d7221 */ /* 0x000fe20000000000 */
[----:B------:R-:W0:Y:S01]  /*1a40*/  MUFU.EX2 R4, R40 ;  /* 0x0000002800047308 */ /* 0x000e220000000800 */
[----:B-1----:R-:W-:Y:S01]  /*1a50*/  @!P4 FMUL R6, R6, R6 ;  /* 0x000000060606c220 */ /* 0x002fe20000400000 */
[----:B------:R-:W-:-:S03]  /*1a60*/  ISETP.GE.AND P4, PT, R24, c[0x0][0x1a0], PT ;  /* 0x0000680018007a0c */ /* 0x000fc60003f86270 */
[----:B------:R-:W-:Y:S02]  /*1a70*/  FADD R13, R6, R13 ;  /* 0x0000000d060d7221 */ /* 0x000fe40000000000 */
[----:B--2---:R-:W-:-:S04]  /*1a80*/  @!P6 FMUL R8, R8, R8 ;  /* 0x000000080808e220 */ /* 0x004fc80000400000 */
[----:B------:R-:W-:Y:S02]  /*1a90*/  FADD R13, R8, R13 ;  /* 0x0000000d080d7221 */ /* 0x000fe40000000000 */
[----:B0-----:R-:W-:-:S04]  /*1aa0*/  @!P5 FMUL R4, R4, R4 ;  /* 0x000000040404d220 */ /* 0x001fc80000400000 */
[----:B------:R-:W-:-:S05]  /*1ab0*/  FADD R13, R4, R13 ;  /* 0x0000000d040d7221 */ /* 0x000fca0000000000 */
[----:B------:R-:W0:Y:S02]  /*1ac0*/  SHFL.BFLY PT, R4, R13, 0x10, 0x1f ;  /* 0x0e001f000d047f89 */ /* 0x000e2400000e0000 */
[----:B0-----:R-:W-:-:S05]  /*1ad0*/  FADD R4, R13, R4 ;  /* 0x000000040d047221 */ /* 0x001fca0000000000 */
        /* <DEDUP_REMOVED lines=8> */
[----:B------:R-:W-:Y:S04]  /*1b60*/  @!P2 STS [R22], R11 ;  /* 0x0000000b1600a388 */ /* 0x000fe80000000800 */
[----:B------:R-:W-:Y:S06]  /*1b70*/  BAR.SYNC.DEFER_BLOCKING 0x0 ;  /* 0x0000000000007b1d */ /* 0x000fec0000010000 */
[----:B------:R-:W0:Y:S04]  /*1b80*/  @!P1 LDS R3, [R0.X4] ;  /* 0x0000000000039984 */ /* 0x000e280000004800 */
[----:B0-----:R-:W0:Y:S02]  /*1b90*/  SHFL.BFLY PT, R4, R3, 0x8, 0x1f ;  /* 0x0d001f0003047f89 */ /* 0x001e2400000e0000 */
[----:B0-----:R-:W-:-:S05]  /*1ba0*/  FADD R5, R3, R4 ;  /* 0x0000000403057221 */ /* 0x001fca0000000000 */
[----:B------:R-:W0:Y:S02]  /*1bb0*/  SHFL.BFLY PT, R4, R5, 0x4, 0x1f ;  /* 0x0c801f0005047f89 */ /* 0x000e2400000e0000 */
[----:B0-----:R-:W-:-:S05]  /*1bc0*/  FADD R6, R5, R4 ;  /* 0x0000000405067221 */ /* 0x001fca0000000000 */
[----:B------:R-:W0:Y:S02]  /*1bd0*/  SHFL.BFLY PT, R9, R6, 0x2, 0x1f ;  /* 0x0c401f0006097f89 */ /* 0x000e2400000e0000 */
[----:B0-----:R-:W-:-:S05]  /*1be0*/  FADD R9, R6, R9 ;  /* 0x0000000906097221 */ /* 0x001fca0000000000 */
[----:B------:R-:W0:Y:S02]  /*1bf0*/  SHFL.BFLY PT, R4, R9, 0x1, 0x1f ;  /* 0x0c201f0009047f89 */ /* 0x000e2400000e0000 */
[----:B0-----:R-:W-:Y:S02]  /*1c00*/  FADD R7, R9, R4 ;  /* 0x0000000409077221 */ /* 0x001fe40000000000 */
[----:B------:R-:W-:Y:S01]  /*1c10*/  FMUL R4, R20, 1.4426950216293334961 ;  /* 0x3fb8aa3b14047820 */ /* 0x000fe20000400000 */
[----:B------:R-:W-:Y:S02]  /*1c20*/  MOV R20, R41 ;  /* 0x0000002900147202 */ /* 0x000fe40000000f00 */
[----:B------:R-:W-:Y:S04]  /*1c30*/  @P0 STS [R0.X4], R7 ;  /* 0x0000000700000388 */ /* 0x000fe80000004800 */
[----:B------:R-:W-:Y:S01]  /*1c40*/  BAR.SYNC.DEFER_BLOCKING 0x0 ;  /* 0x0000000000007b1d */ /* 0x000fe20000010000 */
[----:B------:R-:W-:-:S13]  /*1c50*/  FSETP.GEU.AND P3, PT, R4, -126, PT ;  /* 0xc2fc00000400780b */ /* 0x000fda0003f6e000 */
[----:B------:R-:W-:-:S04]  /*1c60*/  @!P3 FMUL R4, R4, 0.5 ;  /* 0x3f0000000404b820 */ /* 0x000fc80000400000 */
[----:B------:R-:W0:Y:S01]  /*1c70*/  MUFU.EX2 R5, R4 ;  /* 0x0000000400057308 */ /* 0x000e220000000800 */
[----:B------:R-:W1:Y:S01]  /*1c80*/  LDS R8, [RZ] ;  /* 0x00000000ff087984 */ /* 0x000e620000000800 */
[----:B0-----:R-:W-:-:S04]  /*1c90*/  @!P3 FMUL R5, R5, R5 ;  /* 0x000000050505b220 */ /* 0x001fc80000400000 */
[----:B-1----:R-:W-:Y:S01]  /*1ca0*/  FFMA R2, R5, R2, R8 ;  /* 0x0000000205027223 */ /* 0x002fe20000000008 */
[----:B------:R-:W-:Y:S01]  /*1cb0*/  @P4 CALL.REL.NOINC `(.L_x_0) ;  /* 0x0000001000004944 */ /* 0x000fe20003c00000 */
[----:B------:R-:W-:Y:S05]  /*1cc0*/  BRA `(.L_x_1) ;  /* 0xffffe4c000007947 */ /* 0x000fea000383ffff */
.L_x_0:
[----:B------:R-:W-:-:S03]  /*1cd0*/  NOP ;  /* 0x0000000000007918 */ /* 0x000fc60000000000 */
[----:B-1----:R-:W-:Y:S01]  /*1ce0*/  MOV R6, R2 ;  /* 0x0000000200067202 */ /* 0x002fe20000000f00 */
[----:B------:R-:W-:Y:S01]  /*1cf0*/  USHF.R.S32.HI UR4, URZ, 0x1f, UR6 ;  /* 0x0000001f3f047899 */ /* 0x000fe20008011406 */
[----:B------:R-:W-:Y:S01]  /*1d00*/  MOV R5, 0x3e055027 ;  /* 0x3e05502700057802 */ /* 0x000fe20000000f00 */
[----:B------:R-:W-:Y:S01]  /*1d10*/  USHF.L.U32 UR8, UR6, 0x2, URZ ;  /* 0x0000000206087899 */ /* 0x000fe2000800063f */
[----:B------:R-:W-:Y:S01]  /*1d20*/  FSETP.GEU.AND P0, PT, R6, 1.175494350822287508e-38, PT ;  /* 0x008000000600780b */ /* 0x000fe20003f0e000 */
[----:B------:R-:W-:Y:S01]  /*1d30*/  ULDC.64 UR14, c[0x0][0x180] ;  /* 0x00006000000e7ab9 */ /* 0x000fe20000000a00 */
[----:B------:R-:W-:Y:S01]  /*1d40*/  ISETP.NE.AND P1, PT, R0, RZ, PT ;  /* 0x000000ff0000720c */ /* 0x000fe20003f25270 */
[----:B------:R-:W-:Y:S02]  /*1d50*/  ULDC.64 UR12, c[0x0][0x168] ;  /* 0x00005a00000c7ab9 */ /* 0x000fe40000000a00 */
[----:B------:R-:W-:-:S02]  /*1d60*/  ULEA UR5, UP1, UR6, UR14, 0x3 ;  /* 0x0000000e06057291 */ /* 0x000fc4000f82183f */
[----:B------:R-:W-:Y:S02]  /*1d70*/  USHF.L.U64.HI UR9, UR6, 0x2, UR4 ;  /* 0x0000000206097899 */ /* 0x000fe40008010204 */
[----:B------:R-:W-:Y:S02]  /*1d80*/  UIADD3 UR7, UP0, UR8, UR12, URZ ;  /* 0x0000000c08077290 */ /* 0x000fe4000ff1e03f */
[----:B------:R-:W-:Y:S02]  /*1d90*/  ULEA.HI.X UR4, UR6, UR15, UR4, 0x3, UP1 ;  /* 0x0000000f06047291 */ /* 0x000fe400088f1c04 */
[----:B------:R-:W-:Y:S01]  /*1da0*/  @!P0 FMUL R6, R6, 8388608 ;  /* 0x4b00000006068820 */ /* 0x000fe20000400000 */
[----:B------:R-:W-:-:S04]  /*1db0*/  UIADD3.X UR6, UR9, UR13, URZ, UP0, !UPT ;  /* 0x0000000d09067290 */ /* 0x000fc800087fe43f */
[C---:B------:R-:W-:Y:S02]  /*1dc0*/  IADD3 R2, R6.reuse, -0x3f2aaaab, RZ ;  /* 0xc0d5555506027810 */ /* 0x040fe40007ffe0ff */
[----:B------:R-:W-:Y:S02]  /*1dd0*/  ISETP.GE.U32.AND P2, PT, R6, 0x7f800000, PT ;  /* 0x7f8000000600780c */ /* 0x000fe40003f46070 */
[----:B------:R-:W-:-:S04]  /*1de0*/  LOP3.LUT R3, R2, 0xff800000, RZ, 0xc0, !PT ;  /* 0xff80000002037812 */ /* 0x000fc800078ec0ff */
[----:B------:R-:W-:Y:S02]  /*1df0*/  IADD3 R2, R6, -R3, RZ ;  /* 0x8000000306027210 */ /* 0x000fe40007ffe0ff */
[----:B------:R-:W0:Y:S03]  /*1e00*/  I2F R3, R3 ;  /* 0x0000000300037306 */ /* 0x000e260000201400 */
[----:B------:R-:W-:Y:S01]  /*1e10*/  FADD R4, R2, -1 ;  /* 0xbf80000002047421 */ /* 0x000fe20000000000 */
[----:B------:R-:W-:Y:S02]  /*1e20*/  FSEL R2, RZ, -23, P0 ;  /* 0xc1b80000ff027808 */ /* 0x000fe40000000000 */
[----:B------:R-:W-:Y:S01]  /*1e30*/  FSETP.NEU.AND P0, PT, R6, RZ, PT ;  /* 0x000000ff0600720b */ /* 0x000fe20003f0d000 */
[----:B------:R-:W-:-:S04]  /*1e40*/  FFMA.FTZ R5, R4, -R5, 0.14084610342979431152 ;  /* 0x3e1039f604057423 */ /* 0x000fc80000010805 */
[----:B------:R-:W-:-:S04]  /*1e50*/  FFMA.FTZ R5, R4, R5, -0.12148627638816833496 ;  /* 0xbdf8cdcc04057423 */ /* 0x000fc80000010005 */
[C---:B------:R-:W-:Y:S02]  /*1e60*/  FFMA.FTZ R5, R4.reuse, R5, 0.13980610668659210205 ;  /* 0x3e0f295504057423 */ /* 0x040fe40000010005 */
[----:B0-----:R-:W-:Y:S01]  /*1e70*/  FFMA.FTZ R2, R3, 1.1920928955078125e-07, R2 ;  /* 0x3400000003027823 */ /* 0x001fe20000010002 */
[----:B------:R-:W-:Y:S01]  /*1e80*/  @P2 MOV R3, 0x7f800000 ;  /* 0x7f80000000032802 */ /* 0x000fe20000000f00 */
[----:B------:R-:W-:-:S04]  /*1e90*/  FFMA.FTZ R5, R4, R5, -0.16684235632419586182 ;  /* 0xbe2ad8b904057423 */ /* 0x000fc80000010005 */
[----:B------:R-:W-:-:S04]  /*1ea0*/  FFMA.FTZ R5, R4, R5, 0.20012299716472625732 ;  /* 0x3e4ced0b04057423 */ /* 0x000fc80000010005 */
[----:B------:R-:W-:-:S04]  /*1eb0*/  FFMA.FTZ R5, R4, R5, -0.24999669194221496582 ;  /* 0xbe7fff2204057423 */ /* 0x000fc80000010005 */
[----:B------:R-:W-:-:S04]  /*1ec0*/  FFMA.FTZ R5, R4, R5, 0.33333182334899902344 ;  /* 0x3eaaaa7804057423 */ /* 0x000fc80000010005 */
[----:B------:R-:W-:-:S04]  /*1ed0*/  FFMA.FTZ R5, R4, R5, -0.5 ;  /* 0xbf00000004057423 */ /* 0x000fc80000010005 */
[----:B------:R-:W-:-:S04]  /*1ee0*/  FMUL R5, R4, R5 ;  /* 0x0000000504057220 */ /* 0x000fc80000400000 */
[----:B------:R-:W-:Y:S01]  /*1ef0*/  FFMA.FTZ R5, R4, R5, R4 ;  /* 0x0000000504057223 */ /* 0x000fe20000010004 */
[----:B------:R-:W-:-:S03]  /*1f00*/  MOV R4, UR7 ;  /* 0x0000000700047c02 */ /* 0x000fc60008000f00 */
[----:B------:R-:W-:Y:S01]  /*1f10*/  FFMA.FTZ R2, R2, 0.69314718246459960938, R5 ;  /* 0x3f31721802027823 */ /* 0x000fe20000010005 */
[----:B------:R-:W-:Y:S01]  /*1f20*/  MOV R5, UR6 ;  /* 0x0000000600057c02 */ /* 0x000fe20008000f00 */
[----:B------:R-:W-:Y:S01]  /*1f30*/  @P2 FFMA.FTZ R2, R6, R3, +INF ;  /* 0x7f80000006022423 */ /* 0x000fe20000010003 */
[----:B------:R-:W-:-:S04]  /*1f40*/  MOV R3, UR4 ;  /* 0x0000000400037c02 */ /* 0x000fc80008000f00 */
[----:B------:R-:W-:Y:S02]  /*1f50*/  FSEL R0, R2, -INF , P0 ;  /* 0xff80000002007808 */ /* 0x000fe40000000000 */
[----:B------:R-:W-:-:S03]  /*1f60*/  MOV R2, UR5 ;  /* 0x0000000500027c02 */ /* 0x000fc60008000f00 */
[----:B------:R-:W-:-:S05]  /*1f70*/  FADD R41, R0, R41 ;  /* 0x0000002900297221 */ /* 0x000fca0000000000 */
[----:B------:R0:W-:Y:S04]  /*1f80*/  @!P1 STG.E [R4.64], R41 ;  /* 0x0000002904009986 */ /* 0x0001e8000c101910 */
[----:B------:R-:W2:Y:S01]  /*1f90*/  LDG.E.64 R2, [R2.64] ;  /* 0x0000001002027981 */ /* 0x000ea2000c1e1b00 */
[----:B------:R-:W-:Y:S01]  /*1fa0*/  ULDC UR4, c[0x0][0x194] ;  /* 0x0000650000047ab9 */ /* 0x000fe20000000800 */
[----:B------:R-:W-:Y:S01]  /*1fb0*/  MOV R7, RZ ;  /* 0x000000ff00077202 */ /* 0x000fe20000000f00 */
[----:B------:R-:W-:Y:S01]  /*1fc0*/  USHF.R.S32.HI UR4, URZ, 0x1f, UR4 ;  /* 0x0000001f3f047899 */ /* 0x000fe20008011404 */
[----:B------:R-:W-:Y:S02]  /*1fd0*/  MOV R9, RZ ;  /* 0x000000ff00097202 */ /* 0x000fe40000000f00 */
[----:B--2---:R-:W-:-:S04]  /*1fe0*/  ISETP.NE.U32.AND P0, PT, R2, c[0x0][0x194], PT ;  /* 0x0000650002007a0c */ /* 0x004fc80003f05070 */
[----:B------:R-:W-:-:S13]  /*1ff0*/  ISETP.NE.AND.EX P0, PT, R3, UR4, PT, P0 ;  /* 0x0000000403007c0c */ /* 0x000fda000bf05300 */
[----:B------:R-:W-:Y:S05]  /*2000*/  @!P0 BRA `(.L_x_2) ;  /* 0x0000013000008947 */ /* 0x000fea0003800000 */
[----:B0-----:R-:W-:Y:S01]  /*2010*/  ULDC UR4, c[0x0][0x19c] ;  /* 0x0000670000047ab9 */ /* 0x001fe20000000800 */
[----:B------:R-:W-:Y:S01]  /*2020*/  IADD3 R4, P2, R2, -c[0x0][0x19c], RZ ;  /* 0x8000670002047a10 */ /* 0x000fe20007f5e0ff */
[----:B------:R-:W-:Y:S01]  /*2030*/  USHF.R.S32.HI UR4, URZ, 0x1f, UR4 ;  /* 0x0000001f3f047899 */ /* 0x000fe20008011404 */
[----:B------:R-:W-:Y:S01]  /*2040*/  MOV R0, c[0x0][0x1a0] ;  /* 0x0000680000007a02 */ /* 0x000fe20000000f00 */
[----:B------:R-:W-:Y:S01]  /*2050*/  HFMA2.MMA R7, -RZ, RZ, 0, 0 ;  /* 0x00000000ff077435 */ /* 0x000fe200000001ff */
[----:B------:R-:W-:Y:S02]  /*2060*/  ISETP.GE.U32.AND P0, PT, R4, c[0x0][0x1a0], PT ;  /* 0x0000680004007a0c */ /* 0x000fe40003f06070 */
[----:B------:R-:W-:Y:S02]  /*2070*/  SHF.R.S32.HI R0, RZ, 0x1f, R0 ;  /* 0x0000001fff007819 */ /* 0x000fe40000011400 */
[----:B------:R-:W-:-:S04]  /*2080*/  IADD3.X R3, R3, ~UR4, RZ, P2, !PT ;  /* 0x8000000403037c10 */ /* 0x000fc800097fe4ff */
[----:B------:R-:W-:Y:S01]  /*2090*/  ISETP.GE.AND.EX P0, PT, R3, R0, PT, P0 ;  /* 0x000000000300720c */ /* 0x000fe20003f06300 */
[----:B------:R-:W-:-:S03]  /*20a0*/  FMUL R0, R41, c[0x0][0x190] ;  /* 0x0000640029007a20 */ /* 0x000fc60000400000 */
[----:B------:R-:W-:-:S13]  /*20b0*/  ISETP.LT.OR P0, PT, R3, RZ, P0 ;  /* 0x000000ff0300720c */ /* 0x000fda0000701670 */
[----:B------:R-:W-:Y:S05]  /*20c0*/  @P0 BRA `(.L_x_3) ;  /* 0x0000005000000947 */ /* 0x000fea0003800000 */
[----:B------:R-:W-:-:S04]  /*20d0*/  LEA R2, P0, R4, UR10, 0x1 ;  /* 0x0000000a04027c11 */ /* 0x000fc8000f8008ff */
[----:B------:R-:W-:-:S05]  /*20e0*/  LEA.HI.X R3, R4, UR11, R3, 0x1, P0 ;  /* 0x0000000b04037c11 */ /* 0x000fca00080f0c03 */
[----:B------:R-:W2:Y:S02]  /*20f0*/  LDG.E.U16 R2, [R2.64] ;  /* 0x0000001002027981 */ /* 0x000ea4000c1e1500 */
[----:B--2---:R-:W-:-:S05]  /*2100*/  SHF.L.U32 R7, R2, 0x10, RZ ;  /* 0x0000001002077819 */ /* 0x004fca00000006ff */
[----:B------:R-:W-:Y:S02]  /*2110*/  FFMA R7, R7, -c[0x0][0x18c], R41 ;  /* 0x8000630007077a23 */ /* 0x000fe40000000029 */
.L_x_3:
[CC--:B------:R-:W-:Y:S02]  /*2120*/  FMUL R9, R41.reuse, R0.reuse ;  /* 0x0000000029097220 */ /* 0x0c0fe40000400000 */
[----:B------:R-:W-:-:S03]  /*2130*/  FFMA R7, R41, R0, R7 ;  /* 0x0000000029077223 */ /* 0x000fc60000000007 */
.L_x_2:
[----:B0-----:R-:W-:Y:S02]  /*2140*/  ULDC.64 UR6, c[0x0][0x160] ;  /* 0x0000580000067ab9 */ /* 0x001fe40000000a00 */
[----:B------:R-:W-:Y:S02]  /*2150*/  UIADD3 UR5, UP0, UR8, UR6, URZ ;  /* 0x0000000608057290 */ /* 0x000fe4000ff1e03f */
[----:B------:R-:W-:Y:S02]  /*2160*/  ULDC.64 UR10, c[0x0][0x170] ;  /* 0x00005c00000a7ab9 */ /* 0x000fe40000000a00 */
[----:B------:R-:W-:Y:S02]  /*2170*/  UIADD3.X UR6, UR9, UR7, URZ, UP0, !UPT ;  /* 0x0000000709067290 */ /* 0x000fe400087fe43f */
[----:B------:R-:W-:Y:S01]  /*2180*/  MOV R2, UR5 ;  /* 0x0000000500027c02 */ /* 0x000fe20008000f00 */
[----:B------:R-:W-:-:S03]  /*2190*/  UIADD3 UR4, UP0, UR8, UR10, URZ ;  /* 0x0000000a08047290 */ /* 0x000fc6000ff1e03f */
[----:B------:R-:W-:Y:S01]  /*21a0*/  MOV R3, UR6 ;  /* 0x0000000600037c02 */ /* 0x000fe20008000f00 */
[----:B------:R-:W-:-:S04]  /*21b0*/  UIADD3.X UR5, UR9, UR11, URZ, UP0, !UPT ;  /* 0x0000000b09057290 */ /* 0x000fc800087fe43f */
[----:B------:R0:W-:Y:S01]  /*21c0*/  @!P1 STG.E [R2.64], R7 ;  /* 0x0000000702009986 */ /* 0x0001e2000c101910 */
[----:B------:R-:W-:Y:S07]  /*21d0*/  @P1 EXIT ;  /* 0x000000000000194d */ /* 0x000fee0003800000 */
[----:B0-----:R-:W-:Y:S02]  /*21e0*/  MOV R2, UR4 ;  /* 0x0000000400027c02 */ /* 0x001fe40008000f00 */
[----:B------:R-:W-:-:S05]  /*21f0*/  MOV R3, UR5 ;  /* 0x0000000500037c02 */ /* 0x000fca0008000f00 */
[----:B------:R-:W-:Y:S01]  /*2200*/  STG.E [R2.64], R9 ;  /* 0x0000000902007986 */ /* 0x000fe2000c101910 */
[----:B------:R-:W-:Y:S05]  /*2210*/  EXIT ;  /* 0x000000000000794d */ /* 0x000fea0003800000 */
.L_x_4:
[----:B------:R-:W-:-:S00]  /*2220*/  BRA `(.L_x_4) ;  /* 0xfffffff000007947 */ /* 0x000fc0000383ffff */
[----:B------:R-:W-:-:S00]  /*2230*/  NOP ;  /* 0x0000000000007918 */ /* 0x000fc00000000000 */
        /* <DEDUP_REMOVED lines=12> */
.L_x_5:


//--------------------- .nv.global.init           --------------------------
	.section	.nv.global.init,"aw",@progbits
.nv.global.init:
	.type		_$_str,@object
	.size		_$_str,(.L_0 - _$_str)
_$_str:
        /*0000*/ 	.byte	0x5f, 0x5f, 0x43, 0x55, 0x44, 0x41, 0x5f, 0x46, 0x54, 0x5a, 0x00
.L_0:


//--------------------- .nv.shared.cross_entropy_fwd_kernel --------------------------
	.section	.nv.shared.cross_entropy_fwd_kernel,"aw",@nobits
	.sectionflags	@""
	.align	16
